	.target	sm_90a

	.elftype	@"ET_EXEC"


//--------------------- .note.nv.tkinfo           --------------------------
	.section	.note.nv.tkinfo,"",@"SHT_NOTE"
	.sectionflags	@"SHF_NOTE_NV_TKINFO"
	.tkinfo
        /*0018*/ 	.word	0x00000002
        /*0030*/ 	.string	""
        /*0030*/ 	.string	"ptxas"
        /*0030*/ 	.string	"Cuda compilation tools, release 13.0, V13.0.88"
        /*0030*/ 	.string	"Build cuda_13.0.r13.0/compiler.36424714_0"
        /*0030*/ 	.string	"-arch sm_90a -m 64 "



//--------------------- .note.nv.cuinfo           --------------------------
	.section	.note.nv.cuinfo,"",@"SHT_NOTE"
	.sectionflags	@"SHF_NOTE_NV_CUINFO"
        /*0018*/ 	.short	0x0002
        /*001a*/ 	.short	0x005a
        /*001c*/ 	.short	0x0082
	.zero		2


//--------------------- .nv.info                  --------------------------
	.section	.nv.info,"",@"SHT_CUDA_INFO"
	.align	4


	//----- nvinfo : EIATTR_REGCOUNT
	.align		4
        /*0000*/ 	.byte	0x04, 0x2f
        /*0002*/ 	.short	(.L_15 - .L_14)
	.align		4
.L_14:
        /*0004*/ 	.word	index@(_ZN7cutlass13device_kernelINS_4gemm6kernel13GemmUniversalIN4cute5tupleIJiiiiEEENS1_10collective13CollectiveMmaINS1_34MainloopSm90TmaGmmaWarpSpecializedILi7ENS5_IJNS4_1CILi1EEESB_SB_EEENS1_35KernelTmaWarpSpecializedCooperativeEEENS5_IJNSA_ILi128EEESF_NSA_ILi64EEEEEENS_6half_tENS5_IJlSB_lEEESI_NS5_IJSB_llEEENS4_8TiledMMAINS4_8MMA_AtomIJNS4_4SM904GMMA26MMA_64x128x16_F32F16F16_SSILNSO_5MajorE0ELSQ_1ELNSO_7ScaleInE1ELSR_1EEEEEENS4_6LayoutINS5_IJNSA_ILi2EEESB_SB_EEENS5_IJSB_NSA_ILi0EEESX_EEEEENS5_IJNS4_10UnderscoreES10_S10_EEEEENS4_13SM90_TMA_LOADENS4_14ComposedLayoutINS4_7SwizzleILi3ELi4ELi3EEENS4_18smem_ptr_flag_bitsILi16EEENSU_INS5_IJNSA_ILi8EEESG_EEENS5_IJSG_SB_EEEEEEEvNS4_8identityES13_NS14_IS16_S18_NSU_INS5_IJSG_S19_EEENS5_IJSB_SG_EEEEEEEvS1E_EENS_8epilogue10collective6detail29Sm90TmaWarpSpecializedAdapterINS1L_15DefaultEpilogueISI_SJ_SJ_NS1K_6thread17LinearCombinationISI_Li1EffLNS1P_9ScaleType4KindE0ELNS_15FloatRoundStyleE2ESI_EENS1_15EpilogueDefaultEEEEEvvEEEEvNT_6ParamsE)
        /*0008*/ 	.word	0x000000a8


	//----- nvinfo : EIATTR_FRAME_SIZE
	.align		4
.L_15:
        /*000c*/ 	.byte	0x04, 0x11
        /*000e*/ 	.short	(.L_17 - .L_16)
	.align		4
.L_16:
        /*0010*/ 	.word	index@(_ZN7cutlass13device_kernelINS_4gemm6kernel13GemmUniversalIN4cute5tupleIJiiiiEEENS1_10collective13CollectiveMmaINS1_34MainloopSm90TmaGmmaWarpSpecializedILi7ENS5_IJNS4_1CILi1EEESB_SB_EEENS1_35KernelTmaWarpSpecializedCooperativeEEENS5_IJNSA_ILi128EEESF_NSA_ILi64EEEEEENS_6half_tENS5_IJlSB_lEEESI_NS5_IJSB_llEEENS4_8TiledMMAINS4_8MMA_AtomIJNS4_4SM904GMMA26MMA_64x128x16_F32F16F16_SSILNSO_5MajorE0ELSQ_1ELNSO_7ScaleInE1ELSR_1EEEEEENS4_6LayoutINS5_IJNSA_ILi2EEESB_SB_EEENS5_IJSB_NSA_ILi0EEESX_EEEEENS5_IJNS4_10UnderscoreES10_S10_EEEEENS4_13SM90_TMA_LOADENS4_14ComposedLayoutINS4_7SwizzleILi3ELi4ELi3EEENS4_18smem_ptr_flag_bitsILi16EEENSU_INS5_IJNSA_ILi8EEESG_EEENS5_IJSG_SB_EEEEEEEvNS4_8identityES13_NS14_IS16_S18_NSU_INS5_IJSG_S19_EEENS5_IJSB_SG_EEEEEEEvS1E_EENS_8epilogue10collective6detail29Sm90TmaWarpSpecializedAdapterINS1L_15DefaultEpilogueISI_SJ_SJ_NS1K_6thread17LinearCombinationISI_Li1EffLNS1P_9ScaleType4KindE0ELNS_15FloatRoundStyleE2ESI_EENS1_15EpilogueDefaultEEEEEvvEEEEvNT_6ParamsE)
        /*0014*/ 	.word	0x00000000


	//----- nvinfo : EIATTR_MIN_STACK_SIZE
	.align		4
.L_17:
        /*0018*/ 	.byte	0x04, 0x12
        /*001a*/ 	.short	(.L_19 - .L_18)
	.align		4
.L_18:
        /*001c*/ 	.word	index@(_ZN7cutlass13device_kernelINS_4gemm6kernel13GemmUniversalIN4cute5tupleIJiiiiEEENS1_10collective13CollectiveMmaINS1_34MainloopSm90TmaGmmaWarpSpecializedILi7ENS5_IJNS4_1CILi1EEESB_SB_EEENS1_35KernelTmaWarpSpecializedCooperativeEEENS5_IJNSA_ILi128EEESF_NSA_ILi64EEEEEENS_6half_tENS5_IJlSB_lEEESI_NS5_IJSB_llEEENS4_8TiledMMAINS4_8MMA_AtomIJNS4_4SM904GMMA26MMA_64x128x16_F32F16F16_SSILNSO_5MajorE0ELSQ_1ELNSO_7ScaleInE1ELSR_1EEEEEENS4_6LayoutINS5_IJNSA_ILi2EEESB_SB_EEENS5_IJSB_NSA_ILi0EEESX_EEEEENS5_IJNS4_10UnderscoreES10_S10_EEEEENS4_13SM90_TMA_LOADENS4_14ComposedLayoutINS4_7SwizzleILi3ELi4ELi3EEENS4_18smem_ptr_flag_bitsILi16EEENSU_INS5_IJNSA_ILi8EEESG_EEENS5_IJSG_SB_EEEEEEEvNS4_8identityES13_NS14_IS16_S18_NSU_INS5_IJSG_S19_EEENS5_IJSB_SG_EEEEEEEvS1E_EENS_8epilogue10collective6detail29Sm90TmaWarpSpecializedAdapterINS1L_15DefaultEpilogueISI_SJ_SJ_NS1K_6thread17LinearCombinationISI_Li1EffLNS1P_9ScaleType4KindE0ELNS_15FloatRoundStyleE2ESI_EENS1_15EpilogueDefaultEEEEEvvEEEEvNT_6ParamsE)
        /*0020*/ 	.word	0x00000000
.L_19:


//--------------------- .nv.compat                --------------------------
	.section	.nv.compat,"",@"SHT_CUDA_COMPAT_INFO"
	.align	4
        /*0000*/ 	.byte	0x02, 0x09, 0x01, 0x00, 0x02, 0x02, 0x04, 0x00, 0x02, 0x05, 0x05, 0x00, 0x03, 0x07, 0x01, 0x01
        /*0010*/ 	.byte	0x02, 0x03, 0x01, 0x00, 0x02, 0x06, 0x01, 0x00, 0x04, 0x0b, 0x08, 0x00, 0x00, 0x00, 0x00, 0x00
        /*0020*/ 	.byte	0x00, 0x00, 0x00, 0x00


//--------------------- .nv.info._ZN7cutlass13device_kernelINS_4gemm6kernel13GemmUniversalIN4cute5tupleIJiiiiEEENS1_10collective13CollectiveMmaINS1_34MainloopSm90TmaGmmaWarpSpecializedILi7ENS5_IJNS4_1CILi1EEESB_SB_EEENS1_35KernelTmaWarpSpecializedCooperativeEEENS5_IJNSA_ILi128EEESF_NSA_ILi64EEEEEENS_6half_tENS5_IJlSB_lEEESI_NS5_IJSB_llEEENS4_8TiledMMAINS4_8MMA_AtomIJNS4_4SM904GMMA26MMA_64x128x16_F32F16F16_SSILNSO_5MajorE0ELSQ_1ELNSO_7ScaleInE1ELSR_1EEEEEENS4_6LayoutINS5_IJNSA_ILi2EEESB_SB_EEENS5_IJSB_NSA_ILi0EEESX_EEEEENS5_IJNS4_10UnderscoreES10_S10_EEEEENS4_13SM90_TMA_LOADENS4_14ComposedLayoutINS4_7SwizzleILi3ELi4ELi3EEENS4_18smem_ptr_flag_bitsILi16EEENSU_INS5_IJNSA_ILi8EEESG_EEENS5_IJSG_SB_EEEEEEEvNS4_8identityES13_NS14_IS16_S18_NSU_INS5_IJSG_S19_EEENS5_IJSB_SG_EEEEEEEvS1E_EENS_8epilogue10collective6detail29Sm90TmaWarpSpecializedAdapterINS1L_15DefaultEpilogueISI_SJ_SJ_NS1K_6thread17LinearCombinationISI_Li1EffLNS1P_9ScaleType4KindE0ELNS_15FloatRoundStyleE2ESI_EENS1_15EpilogueDefaultEEEEEvvEEEEvNT_6ParamsE --------------------------
	.section	.nv.info._ZN7cutlass13device_kernelINS_4gemm6kernel13GemmUniversalIN4cute5tupleIJiiiiEEENS1_10collective13CollectiveMmaINS1_34MainloopSm90TmaGmmaWarpSpecializedILi7ENS5_IJNS4_1CILi1EEESB_SB_EEENS1_35KernelTmaWarpSpecializedCooperativeEEENS5_IJNSA_ILi128EEESF_NSA_ILi64EEEEEENS_6half_tENS5_IJlSB_lEEESI_NS5_IJSB_llEEENS4_8TiledMMAINS4_8MMA_AtomIJNS4_4SM904GMMA26MMA_64x128x16_F32F16F16_SSILNSO_5MajorE0ELSQ_1ELNSO_7ScaleInE1ELSR_1EEEEEENS4_6LayoutINS5_IJNSA_ILi2EEESB_SB_EEENS5_IJSB_NSA_ILi0EEESX_EEEEENS5_IJNS4_10UnderscoreES10_S10_EEEEENS4_13SM90_TMA_LOADENS4_14ComposedLayoutINS4_7SwizzleILi3ELi4ELi3EEENS4_18smem_ptr_flag_bitsILi16EEENSU_INS5_IJNSA_ILi8EEESG_EEENS5_IJSG_SB_EEEEEEEvNS4_8identityES13_NS14_IS16_S18_NSU_INS5_IJSG_S19_EEENS5_IJSB_SG_EEEEEEEvS1E_EENS_8epilogue10collective6detail29Sm90TmaWarpSpecializedAdapterINS1L_15DefaultEpilogueISI_SJ_SJ_NS1K_6thread17LinearCombinationISI_Li1EffLNS1P_9ScaleType4KindE0ELNS_15FloatRoundStyleE2ESI_EENS1_15EpilogueDefaultEEEEEvvEEEEvNT_6ParamsE,"",@"SHT_CUDA_INFO"
	.sectionflags	@""
	.align	4


	//----- nvinfo : EIATTR_CUDA_API_VERSION
	.align		4
        /*0000*/ 	.byte	0x04, 0x37
        /*0002*/ 	.short	(.L_21 - .L_20)
.L_20:
        /*0004*/ 	.word	0x00000082


	//----- nvinfo : EIATTR_KPARAM_INFO
	.align		4
.L_21:
        /*0008*/ 	.byte	0x04, 0x17
        /*000a*/ 	.short	(.L_23 - .L_22)
.L_22:
        /*000c*/ 	.word	0x00000000
        /*0010*/ 	.short	0x0000
        /*0012*/ 	.short	0x0070
        /*0014*/ 	.byte	0x00, 0xf0, 0x01, 0x10


	//----- nvinfo : EIATTR_SPARSE_MMA_MASK
	.align		4
.L_23:
        /*0018*/ 	.byte	0x03, 0x50
        /*001a*/ 	.short	0x0000


	//----- nvinfo : EIATTR_MAXREG_COUNT
	.align		4
        /*001c*/ 	.byte	0x03, 0x1b
        /*001e*/ 	.short	0x00a8


	//----- nvinfo : EIATTR_NUM_BARRIERS
	.align		4
        /*0020*/ 	.byte	0x02, 0x4c
        /*0022*/ 	.byte	0x01
	.zero		1


	//----- nvinfo : EIATTR_EXTERNS
	.align		4
        /*0024*/ 	.byte	0x04, 0x0f
        /*0026*/ 	.short	(.L_25 - .L_24)


	//   ....[0]....
	.align		4
.L_24:
        /*0028*/ 	.word	index@(__assertfail)


	//----- nvinfo : EIATTR_MERCURY_ISA_VERSION
	.align		4
.L_25:
        /*002c*/ 	.byte	0x03, 0x5f
        /*002e*/ 	.short	0x0101


	//----- nvinfo : EIATTR_INT_WARP_WIDE_INSTR_OFFSETS
	.align		4
        /*0030*/ 	.byte	0x04, 0x31
        /*0032*/ 	.short	(.L_27 - .L_26)


	//   ....[0]....
.L_26:
        /*0034*/ 	.word	0x00000450


	//   ....[1]....
        /*0038*/ 	.word	0x00000460


	//   ....[2]....
        /*003c*/ 	.word	0x00000520


	//----- nvinfo : EIATTR_COOP_GROUP_MASK_REGIDS
	.align		4
.L_27:
        /*0040*/ 	.byte	0x04, 0x29
        /*0042*/ 	.short	(.L_29 - .L_28)


	//   ....[0]....
.L_28:
        /*0044*/ 	.word	0xffffffff


	//   ....[1]....
        /*0048*/ 	.word	0xffffffff


	//   ....[2]....
        /*004c*/ 	.word	0xffffffff


	//   ....[3]....
        /*0050*/ 	.word	0xffffffff


	//   ....[4]....
        /*0054*/ 	.word	0xffffffff


	//----- nvinfo : EIATTR_COOP_GROUP_INSTR_OFFSETS
	.align		4
.L_29:
        /*0058*/ 	.byte	0x04, 0x28
        /*005a*/ 	.short	(.L_31 - .L_30)


	//   ....[0]....
.L_30:
        /*005c*/ 	.word	0x00000060


	//   ....[1]....
        /*0060*/ 	.word	0x00000070


	//   ....[2]....
        /*0064*/ 	.word	0x00000130


	//   ....[3]....
        /*0068*/ 	.word	0x00000320


	//   ....[4]....
        /*006c*/ 	.word	0x00001220


	//----- nvinfo : EIATTR_REG_RECONFIG
	.align		4
.L_31:
        /*0070*/ 	.byte	0x01, 0x54
	.zero		2


	//----- nvinfo : EIATTR_SYSCALL_OFFSETS
	.align		4
        /*0074*/ 	.byte	0x04, 0x46
        /*0076*/ 	.short	(.L_33 - .L_32)


	//   ....[0]....
.L_32:
        /*0078*/ 	.word	0x00001410


	//----- nvinfo : EIATTR_MBARRIER_INSTR_OFFSETS
	.align		4
.L_33:
        /*007c*/ 	.byte	0x04, 0x39
        /*007e*/ 	.short	(.L_35 - .L_34)


	//   ....[0]....
.L_34:
        /*0080*/ 	.word	0x00000230
        /*0084*/ 	.word	0x000000ff
        /*0088*/ 	.word	0x00000000
        /*008c*/ 	.short	0x0100
        /*008e*/ 	.byte	0x08
	.zero		1


	//   ....[1]....
        /*0090*/ 	.word	0x00000240
        /*0094*/ 	.word	0x000000ff
        /*0098*/ 	.word	0x00000038
        /*009c*/ 	.short	0x0100
        /*009e*/ 	.byte	0x08
	.zero		1


	//   ....[2]....
        /*00a0*/ 	.word	0x00000250
        /*00a4*/ 	.word	0x000000ff
        /*00a8*/ 	.word	0x00000008
        /*00ac*/ 	.short	0x0100
        /*00ae*/ 	.byte	0x08
	.zero		1


	//   ....[3]....
        /*00b0*/ 	.word	0x00000260
        /*00b4*/ 	.word	0x000000ff
        /*00b8*/ 	.word	0x00000040
        /*00bc*/ 	.short	0x0100
        /*00be*/ 	.byte	0x08
	.zero		1


	//   ....[4]....
        /*00c0*/ 	.word	0x00000270
        /*00c4*/ 	.word	0x000000ff
        /*00c8*/ 	.word	0x00000010
        /*00cc*/ 	.short	0x0100
        /*00ce*/ 	.byte	0x08
	.zero		1


	//   ....[5]....
        /*00d0*/ 	.word	0x00000280
        /*00d4*/ 	.word	0x000000ff
        /*00d8*/ 	.word	0x00000048
        /*00dc*/ 	.short	0x0100
        /*00de*/ 	.byte	0x08
	.zero		1


	//   ....[6]....
        /*00e0*/ 	.word	0x00000290
        /*00e4*/ 	.word	0x000000ff
        /*00e8*/ 	.word	0x00000018
        /*00ec*/ 	.short	0x0100
        /*00ee*/ 	.byte	0x08
	.zero		1


	//   ....[7]....
        /*00f0*/ 	.word	0x000002a0
        /*00f4*/ 	.word	0x000000ff
        /*00f8*/ 	.word	0x00000050
        /*00fc*/ 	.short	0x0100
        /*00fe*/ 	.byte	0x08
	.zero		1


	//   ....[8]....
        /*0100*/ 	.word	0x000002b0
        /*0104*/ 	.word	0x000000ff
        /*0108*/ 	.word	0x00000020
        /*010c*/ 	.short	0x0100
        /*010e*/ 	.byte	0x08
	.zero		1


	//   ....[9]....
        /*0110*/ 	.word	0x000002c0
        /*0114*/ 	.word	0x000000ff
        /*0118*/ 	.word	0x00000058
        /*011c*/ 	.short	0x0100
        /*011e*/ 	.byte	0x08
	.zero		1


	//   ....[10]....
        /*0120*/ 	.word	0x000002d0
        /*0124*/ 	.word	0x000000ff
        /*0128*/ 	.word	0x00000028
        /*012c*/ 	.short	0x0100
        /*012e*/ 	.byte	0x08
	.zero		1


	//   ....[11]....
        /*0130*/ 	.word	0x000002e0
        /*0134*/ 	.word	0x000000ff
        /*0138*/ 	.word	0x00000060
        /*013c*/ 	.short	0x0100
        /*013e*/ 	.byte	0x08
	.zero		1


	//   ....[12]....
        /*0140*/ 	.word	0x000002f0
        /*0144*/ 	.word	0x000000ff
        /*0148*/ 	.word	0x00000030
        /*014c*/ 	.short	0x0100
        /*014e*/ 	.byte	0x08
	.zero		1


	//   ....[13]....
        /*0150*/ 	.word	0x00000300
        /*0154*/ 	.word	0x000000ff
        /*0158*/ 	.word	0x00000068
        /*015c*/ 	.short	0x0100
        /*015e*/ 	.byte	0x08
	.zero		1


	//   ....[14]....
        /*0160*/ 	.word	0x000005a0
        /*0164*/ 	.word	0x000000ff
        /*0168*/ 	.word	0x00000080
        /*016c*/ 	.short	0x0100
        /*016e*/ 	.byte	0x08
	.zero		1


	//   ....[15]....
        /*0170*/ 	.word	0x00000620
        /*0174*/ 	.word	0x000000ff
        /*0178*/ 	.word	0x00000088
        /*017c*/ 	.short	0x0100
        /*017e*/ 	.byte	0x08
	.zero		1


	//   ....[16]....
        /*0180*/ 	.word	0x00001490
        /*0184*/ 	.word	0x00000003
        /*0188*/ 	.word	0x00000000
        /*018c*/ 	.short	0x010a
        /*018e*/ 	.byte	0x3f
	.zero		1


	//   ....[17]....
        /*0190*/ 	.word	0x000014f0
        /*0194*/ 	.word	0x00000003
        /*0198*/ 	.word	0x00000000
        /*019c*/ 	.short	0x010a
        /*019e*/ 	.byte	0x3f
	.zero		1


	//   ....[18]....
        /*01a0*/ 	.word	0x00001840
        /*01a4*/ 	.word	0x000000ff
        /*01a8*/ 	.word	0x00000000
        /*01ac*/ 	.short	0x010a
        /*01ae*/ 	.byte	0x07
	.zero		1


	//   ....[19]....
        /*01b0*/ 	.word	0x00001880
        /*01b4*/ 	.word	0x000000ff
        /*01b8*/ 	.word	0x00000000
        /*01bc*/ 	.short	0x010a
        /*01be*/ 	.byte	0x07
	.zero		1


	//   ....[20]....
        /*01c0*/ 	.word	0x00001ae0
        /*01c4*/ 	.word	0x000000ff
        /*01c8*/ 	.word	0x00000000
        /*01cc*/ 	.short	0x0101
        /*01ce*/ 	.byte	0x07
	.zero		1


	//   ....[21]....
        /*01d0*/ 	.word	0x00001ce0
        /*01d4*/ 	.word	0x000000ff
        /*01d8*/ 	.word	0x00000000
        /*01dc*/ 	.short	0x0101
        /*01de*/ 	.byte	0x04
	.zero		1


	//   ....[22]....
        /*01e0*/ 	.word	0x00006f00
        /*01e4*/ 	.word	0x0000000e
        /*01e8*/ 	.word	0x00000038
        /*01ec*/ 	.short	0x010a
        /*01ee*/ 	.byte	0x3f
	.zero		1


	//   ....[23]....
        /*01f0*/ 	.word	0x00007330
        /*01f4*/ 	.word	0x00000006
        /*01f8*/ 	.word	0x00000088
        /*01fc*/ 	.short	0x0101
        /*01fe*/ 	.byte	0x3f
	.zero		1


	//   ....[24]....
        /*0200*/ 	.word	0x00007a10
        /*0204*/ 	.word	0x00000007
        /*0208*/ 	.word	0x00000000
        /*020c*/ 	.short	0x010a
        /*020e*/ 	.byte	0x3f
	.zero		1


	//   ....[25]....
        /*0210*/ 	.word	0x00007a90
        /*0214*/ 	.word	0x00000009
        /*0218*/ 	.word	0x00000000
        /*021c*/ 	.short	0x010a
        /*021e*/ 	.byte	0x3f
	.zero		1


	//   ....[26]....
        /*0220*/ 	.word	0x00007b20
        /*0224*/ 	.word	0x00000006
        /*0228*/ 	.word	0x00000000
        /*022c*/ 	.short	0x010a
        /*022e*/ 	.byte	0x3f
	.zero		1


	//   ....[27]....
        /*0230*/ 	.word	0x00007bb0
        /*0234*/ 	.word	0x00000009
        /*0238*/ 	.word	0x00000000
        /*023c*/ 	.short	0x010a
        /*023e*/ 	.byte	0x3f
	.zero		1


	//   ....[28]....
        /*0240*/ 	.word	0x00007c40
        /*0244*/ 	.word	0x00000006
        /*0248*/ 	.word	0x00000000
        /*024c*/ 	.short	0x010a
        /*024e*/ 	.byte	0x3f
	.zero		1


	//   ....[29]....
        /*0250*/ 	.word	0x00007cd0
        /*0254*/ 	.word	0x00000009
        /*0258*/ 	.word	0x00000000
        /*025c*/ 	.short	0x010a
        /*025e*/ 	.byte	0x3f
	.zero		1


	//   ....[30]....
        /*0260*/ 	.word	0x00007d60
        /*0264*/ 	.word	0x00000003
        /*0268*/ 	.word	0x00000000
        /*026c*/ 	.short	0x010a
        /*026e*/ 	.byte	0x3f
	.zero		1


	//   ....[31]....
        /*0270*/ 	.word	0x00007dc0
        /*0274*/ 	.word	0x00000003
        /*0278*/ 	.word	0x00000000
        /*027c*/ 	.short	0x010a
        /*027e*/ 	.byte	0x3f
	.zero		1


	//   ....[32]....
        /*0280*/ 	.word	0x00007e20
        /*0284*/ 	.word	0x00000004
        /*0288*/ 	.word	0x00000000
        /*028c*/ 	.short	0x010a
        /*028e*/ 	.byte	0x3f
	.zero		1


	//   ....[33]....
        /*0290*/ 	.word	0x00007ef0
        /*0294*/ 	.word	0x0000000e
        /*0298*/ 	.word	0x00000038
        /*029c*/ 	.short	0x010a
        /*029e*/ 	.byte	0x3f
	.zero		1


	//   ....[34]....
        /*02a0*/ 	.word	0x00007fc0
        /*02a4*/ 	.word	0x00000007
        /*02a8*/ 	.word	0x00000000
        /*02ac*/ 	.short	0x010a
        /*02ae*/ 	.byte	0x3f
	.zero		1


	//   ....[35]....
        /*02b0*/ 	.word	0x00008010
        /*02b4*/ 	.word	0x00000009
        /*02b8*/ 	.word	0x00000000
        /*02bc*/ 	.short	0x010a
        /*02be*/ 	.byte	0x3f
	.zero		1


	//   ....[36]....
        /*02c0*/ 	.word	0x00008060
        /*02c4*/ 	.word	0x00000006
        /*02c8*/ 	.word	0x00000000
        /*02cc*/ 	.short	0x010a
        /*02ce*/ 	.byte	0x3f
	.zero		1


	//   ....[37]....
        /*02d0*/ 	.word	0x000080b0
        /*02d4*/ 	.word	0x00000009
        /*02d8*/ 	.word	0x00000000
        /*02dc*/ 	.short	0x010a
        /*02de*/ 	.byte	0x3f
	.zero		1


	//   ....[38]....
        /*02e0*/ 	.word	0x00008100
        /*02e4*/ 	.word	0x00000006
        /*02e8*/ 	.word	0x00000000
        /*02ec*/ 	.short	0x010a
        /*02ee*/ 	.byte	0x3f
	.zero		1


	//   ....[39]....
        /*02f0*/ 	.word	0x00008150
        /*02f4*/ 	.word	0x00000009
        /*02f8*/ 	.word	0x00000000
        /*02fc*/ 	.short	0x010a
        /*02fe*/ 	.byte	0x3f
	.zero		1


	//----- nvinfo : EIATTR_NUM_MBARRIERS
	.align		4
.L_35:
        /*0300*/ 	.byte	0x03, 0x38
        /*0302*/ 	.short	0x0010


	//----- nvinfo : EIATTR_EXIT_INSTR_OFFSETS
	.align		4
        /*0304*/ 	.byte	0x04, 0x1c
        /*0306*/ 	.short	(.L_37 - .L_36)


	//   ....[0]....
.L_36:
        /*0308*/ 	.word	0x000006c0


	//   ....[1]....
        /*030c*/ 	.word	0x00000f80


	//   ....[2]....
        /*0310*/ 	.word	0x000065c0


	//   ....[3]....
        /*0314*/ 	.word	0x00006bf0


	//   ....[4]....
        /*0318*/ 	.word	0x00007db0


	//----- nvinfo : EIATTR_MAX_THREADS
	.align		4
.L_37:
        /*031c*/ 	.byte	0x04, 0x05
        /*031e*/ 	.short	(.L_39 - .L_38)
.L_38:
        /*0320*/ 	.word	0x00000180
        /*0324*/ 	.word	0x00000001
        /*0328*/ 	.word	0x00000001


	//----- nvinfo : EIATTR_CRS_STACK_SIZE
	.align		4
.L_39:
        /*032c*/ 	.byte	0x04, 0x1e
        /*032e*/ 	.short	(.L_41 - .L_40)
.L_40:
        /*0330*/ 	.word	0x00000000


	//----- nvinfo : EIATTR_CBANK_PARAM_SIZE
	.align		4
.L_41:
        /*0334*/ 	.byte	0x03, 0x19
        /*0336*/ 	.short	0x0470


	//----- nvinfo : EIATTR_PARAM_CBANK
	.align		4
        /*0338*/ 	.byte	0x04, 0x0a
        /*033a*/ 	.short	(.L_43 - .L_42)
	.align		4
.L_42:
        /*033c*/ 	.word	index@(.nv.constant0._ZN7cutlass13device_kernelINS_4gemm6kernel13GemmUniversalIN4cute5tupleIJiiiiEEENS1_10collective13CollectiveMmaINS1_34MainloopSm90TmaGmmaWarpSpecializedILi7ENS5_IJNS4_1CILi1EEESB_SB_EEENS1_35KernelTmaWarpSpecializedCooperativeEEENS5_IJNSA_ILi128EEESF_NSA_ILi64EEEEEENS_6half_tENS5_IJlSB_lEEESI_NS5_IJSB_llEEENS4_8TiledMMAINS4_8MMA_AtomIJNS4_4SM904GMMA26MMA_64x128x16_F32F16F16_SSILNSO_5MajorE0ELSQ_1ELNSO_7ScaleInE1ELSR_1EEEEEENS4_6LayoutINS5_IJNSA_ILi2EEESB_SB_EEENS5_IJSB_NSA_ILi0EEESX_EEEEENS5_IJNS4_10UnderscoreES10_S10_EEEEENS4_13SM90_TMA_LOADENS4_14ComposedLayoutINS4_7SwizzleILi3ELi4ELi3EEENS4_18smem_ptr_flag_bitsILi16EEENSU_INS5_IJNSA_ILi8EEESG_EEENS5_IJSG_SB_EEEEEEEvNS4_8identityES13_NS14_IS16_S18_NSU_INS5_IJSG_S19_EEENS5_IJSB_SG_EEEEEEEvS1E_EENS_8epilogue10collective6detail29Sm90TmaWarpSpecializedAdapterINS1L_15DefaultEpilogueISI_SJ_SJ_NS1K_6thread17LinearCombinationISI_Li1EffLNS1P_9ScaleType4KindE0ELNS_15FloatRoundStyleE2ESI_EENS1_15EpilogueDefaultEEEEEvvEEEEvNT_6ParamsE)
        /*0340*/ 	.short	0x0210
        /*0342*/ 	.short	0x0470


	//----- nvinfo : EIATTR_SW_WAR
	.align		4
.L_43:
        /*0344*/ 	.byte	0x04, 0x36
        /*0346*/ 	.short	(.L_45 - .L_44)
.L_44:
        /*0348*/ 	.word	0x00000008
.L_45:


//--------------------- .nv.callgraph             --------------------------
	.section	.nv.callgraph,"",@"SHT_CUDA_CALLGRAPH"
	.align	4
	.sectionentsize	8
	.align		4
        /*0000*/ 	.word	0x00000000
	.align		4
        /*0004*/ 	.word	0xffffffff
	.align		4
        /*0008*/ 	.word	index@(_ZN7cutlass13device_kernelINS_4gemm6kernel13GemmUniversalIN4cute5tupleIJiiiiEEENS1_10collective13CollectiveMmaINS1_34MainloopSm90TmaGmmaWarpSpecializedILi7ENS5_IJNS4_1CILi1EEESB_SB_EEENS1_35KernelTmaWarpSpecializedCooperativeEEENS5_IJNSA_ILi128EEESF_NSA_ILi64EEEEEENS_6half_tENS5_IJlSB_lEEESI_NS5_IJSB_llEEENS4_8TiledMMAINS4_8MMA_AtomIJNS4_4SM904GMMA26MMA_64x128x16_F32F16F16_SSILNSO_5MajorE0ELSQ_1ELNSO_7ScaleInE1ELSR_1EEEEEENS4_6LayoutINS5_IJNSA_ILi2EEESB_SB_EEENS5_IJSB_NSA_ILi0EEESX_EEEEENS5_IJNS4_10UnderscoreES10_S10_EEEEENS4_13SM90_TMA_LOADENS4_14ComposedLayoutINS4_7SwizzleILi3ELi4ELi3EEENS4_18smem_ptr_flag_bitsILi16EEENSU_INS5_IJNSA_ILi8EEESG_EEENS5_IJSG_SB_EEEEEEEvNS4_8identityES13_NS14_IS16_S18_NSU_INS5_IJSG_S19_EEENS5_IJSB_SG_EEEEEEEvS1E_EENS_8epilogue10collective6detail29Sm90TmaWarpSpecializedAdapterINS1L_15DefaultEpilogueISI_SJ_SJ_NS1K_6thread17LinearCombinationISI_Li1EffLNS1P_9ScaleType4KindE0ELNS_15FloatRoundStyleE2ESI_EENS1_15EpilogueDefaultEEEEEvvEEEEvNT_6ParamsE)
	.align		4
        /*000c*/ 	.word	index@(__assertfail)
	.align		4
        /*0010*/ 	.word	0x00000000
	.align		4
        /*0014*/ 	.word	0xfffffffe
	.align		4
        /*0018*/ 	.word	0x00000000
	.align		4
        /*001c*/ 	.word	0xfffffffd
	.align		4
        /*0020*/ 	.word	0x00000000
	.align		4
        /*0024*/ 	.word	0xfffffffc


//--------------------- .nv.constant4             --------------------------
	.section	.nv.constant4,"a",@progbits
	.align	8
	.align		8
.nv.constant4:
        /*0000*/ 	.dword	__assertfail
	.align		8
        /*0008*/ 	.dword	__unnamed_1
	.align		8
        /*0010*/ 	.dword	_ZN40_INTERNAL_dc7073d0_4_k_cu_e9a432d0_250994cuda3std3__45__cpo5beginE
	.align		8
        /*0018*/ 	.dword	_ZN40_INTERNAL_dc7073d0_4_k_cu_e9a432d0_250994cuda3std3__45__cpo3endE
	.align		8
        /*0020*/ 	.dword	_ZN40_INTERNAL_dc7073d0_4_k_cu_e9a432d0_250994cuda3std3__45__cpo6cbeginE
	.align		8
        /*0028*/ 	.dword	_ZN40_INTERNAL_dc7073d0_4_k_cu_e9a432d0_250994cuda3std3__45__cpo4cendE
	.align		8
        /*0030*/ 	.dword	_ZN40_INTERNAL_dc7073d0_4_k_cu_e9a432d0_250994cuda3std3__442_GLOBAL__N__dc7073d0_4_k_cu_e9a432d0_250996ignoreE
	.align		8
        /*0038*/ 	.dword	_ZN40_INTERNAL_dc7073d0_4_k_cu_e9a432d0_250994cuda3std3__419piecewise_constructE
	.align		8
        /*0040*/ 	.dword	_ZN40_INTERNAL_dc7073d0_4_k_cu_e9a432d0_250994cuda3std3__48in_placeE
	.align		8
        /*0048*/ 	.dword	_ZN40_INTERNAL_dc7073d0_4_k_cu_e9a432d0_250994cuda3std6ranges3__45__cpo4swapE
	.align		8
        /*0050*/ 	.dword	_ZN40_INTERNAL_dc7073d0_4_k_cu_e9a432d0_250994cuda3std6ranges3__45__cpo9iter_moveE
	.align		8
        /*0058*/ 	.dword	_ZN40_INTERNAL_dc7073d0_4_k_cu_e9a432d0_250994cute7productE
	.align		8
        /*0060*/ 	.dword	_ZN40_INTERNAL_dc7073d0_4_k_cu_e9a432d0_250994cute1_E
	.align		8
        /*0068*/ 	.dword	$str$22
	.align		8
        /*0070*/ 	.dword	$str$23


//--------------------- .text._ZN7cutlass13device_kernelINS_4gemm6kernel13GemmUniversalIN4cute5tupleIJiiiiEEENS1_10collective13CollectiveMmaINS1_34MainloopSm90TmaGmmaWarpSpecializedILi7ENS5_IJNS4_1CILi1EEESB_SB_EEENS1_35KernelTmaWarpSpecializedCooperativeEEENS5_IJNSA_ILi128EEESF_NSA_ILi64EEEEEENS_6half_tENS5_IJlSB_lEEESI_NS5_IJSB_llEEENS4_8TiledMMAINS4_8MMA_AtomIJNS4_4SM904GMMA26MMA_64x128x16_F32F16F16_SSILNSO_5MajorE0ELSQ_1ELNSO_7ScaleInE1ELSR_1EEEEEENS4_6LayoutINS5_IJNSA_ILi2EEESB_SB_EEENS5_IJSB_NSA_ILi0EEESX_EEEEENS5_IJNS4_10UnderscoreES10_S10_EEEEENS4_13SM90_TMA_LOADENS4_14ComposedLayoutINS4_7SwizzleILi3ELi4ELi3EEENS4_18smem_ptr_flag_bitsILi16EEENSU_INS5_IJNSA_ILi8EEESG_EEENS5_IJSG_SB_EEEEEEEvNS4_8identityES13_NS14_IS16_S18_NSU_INS5_IJSG_S19_EEENS5_IJSB_SG_EEEEEEEvS1E_EENS_8epilogue10collective6detail29Sm90TmaWarpSpecializedAdapterINS1L_15DefaultEpilogueISI_SJ_SJ_NS1K_6thread17LinearCombinationISI_Li1EffLNS1P_9ScaleType4KindE0ELNS_15FloatRoundStyleE2ESI_EENS1_15EpilogueDefaultEEEEEvvEEEEvNT_6ParamsE --------------------------
	.section	.text._ZN7cutlass13device_kernelINS_4gemm6kernel13GemmUniversalIN4cute5tupleIJiiiiEEENS1_10collective13CollectiveMmaINS1_34MainloopSm90TmaGmmaWarpSpecializedILi7ENS5_IJNS4_1CILi1EEESB_SB_EEENS1_35KernelTmaWarpSpecializedCooperativeEEENS5_IJNSA_ILi128EEESF_NSA_ILi64EEEEEENS_6half_tENS5_IJlSB_lEEESI_NS5_IJSB_llEEENS4_8TiledMMAINS4_8MMA_AtomIJNS4_4SM904GMMA26MMA_64x128x16_F32F16F16_SSILNSO_5MajorE0ELSQ_1ELNSO_7ScaleInE1ELSR_1EEEEEENS4_6LayoutINS5_IJNSA_ILi2EEESB_SB_EEENS5_IJSB_NSA_ILi0EEESX_EEEEENS5_IJNS4_10UnderscoreES10_S10_EEEEENS4_13SM90_TMA_LOADENS4_14ComposedLayoutINS4_7SwizzleILi3ELi4ELi3EEENS4_18smem_ptr_flag_bitsILi16EEENSU_INS5_IJNSA_ILi8EEESG_EEENS5_IJSG_SB_EEEEEEEvNS4_8identityES13_NS14_IS16_S18_NSU_INS5_IJSG_S19_EEENS5_IJSB_SG_EEEEEEEvS1E_EENS_8epilogue10collective6detail29Sm90TmaWarpSpecializedAdapterINS1L_15DefaultEpilogueISI_SJ_SJ_NS1K_6thread17LinearCombinationISI_Li1EffLNS1P_9ScaleType4KindE0ELNS_15FloatRoundStyleE2ESI_EENS1_15EpilogueDefaultEEEEEvvEEEEvNT_6ParamsE,"ax",@progbits
	.align	128
.text._ZN7cutlass13device_kernelINS_4gemm6kernel13GemmUniversalIN4cute5tupleIJiiiiEEENS1_10collective13CollectiveMmaINS1_34MainloopSm90TmaGmmaWarpSpecializedILi7ENS5_IJNS4_1CILi1EEESB_SB_EEENS1_35KernelTmaWarpSpecializedCooperativeEEENS5_IJNSA_ILi128EEESF_NSA_ILi64EEEEEENS_6half_tENS5_IJlSB_lEEESI_NS5_IJSB_llEEENS4_8TiledMMAINS4_8MMA_AtomIJNS4_4SM904GMMA26MMA_64x128x16_F32F16F16_SSILNSO_5MajorE0ELSQ_1ELNSO_7ScaleInE1ELSR_1EEEEEENS4_6LayoutINS5_IJNSA_ILi2EEESB_SB_EEENS5_IJSB_NSA_ILi0EEESX_EEEEENS5_IJNS4_10UnderscoreES10_S10_EEEEENS4_13SM90_TMA_LOADENS4_14ComposedLayoutINS4_7SwizzleILi3ELi4ELi3EEENS4_18smem_ptr_flag_bitsILi16EEENSU_INS5_IJNSA_ILi8EEESG_EEENS5_IJSG_SB_EEEEEEEvNS4_8identityES13_NS14_IS16_S18_NSU_INS5_IJSG_S19_EEENS5_IJSB_SG_EEEEEEEvS1E_EENS_8epilogue10collective6detail29Sm90TmaWarpSpecializedAdapterINS1L_15DefaultEpilogueISI_SJ_SJ_NS1K_6thread17LinearCombinationISI_Li1EffLNS1P_9ScaleType4KindE0ELNS_15FloatRoundStyleE2ESI_EENS1_15EpilogueDefaultEEEEEvvEEEEvNT_6ParamsE:
        .type           _ZN7cutlass13device_kernelINS_4gemm6kernel13GemmUniversalIN4cute5tupleIJiiiiEEENS1_10collective13CollectiveMmaINS1_34MainloopSm90TmaGmmaWarpSpecializedILi7ENS5_IJNS4_1CILi1EEESB_SB_EEENS1_35KernelTmaWarpSpecializedCooperativeEEENS5_IJNSA_ILi128EEESF_NSA_ILi64EEEEEENS_6half_tENS5_IJlSB_lEEESI_NS5_IJSB_llEEENS4_8TiledMMAINS4_8MMA_AtomIJNS4_4SM904GMMA26MMA_64x128x16_F32F16F16_SSILNSO_5MajorE0ELSQ_1ELNSO_7ScaleInE1ELSR_1EEEEEENS4_6LayoutINS5_IJNSA_ILi2EEESB_SB_EEENS5_IJSB_NSA_ILi0EEESX_EEEEENS5_IJNS4_10UnderscoreES10_S10_EEEEENS4_13SM90_TMA_LOADENS4_14ComposedLayoutINS4_7SwizzleILi3ELi4ELi3EEENS4_18smem_ptr_flag_bitsILi16EEENSU_INS5_IJNSA_ILi8EEESG_EEENS5_IJSG_SB_EEEEEEEvNS4_8identityES13_NS14_IS16_S18_NSU_INS5_IJSG_S19_EEENS5_IJSB_SG_EEEEEEEvS1E_EENS_8epilogue10collective6detail29Sm90TmaWarpSpecializedAdapterINS1L_15DefaultEpilogueISI_SJ_SJ_NS1K_6thread17LinearCombinationISI_Li1EffLNS1P_9ScaleType4KindE0ELNS_15FloatRoundStyleE2ESI_EENS1_15EpilogueDefaultEEEEEvvEEEEvNT_6ParamsE,@function
        .size           _ZN7cutlass13device_kernelINS_4gemm6kernel13GemmUniversalIN4cute5tupleIJiiiiEEENS1_10collective13CollectiveMmaINS1_34MainloopSm90TmaGmmaWarpSpecializedILi7ENS5_IJNS4_1CILi1EEESB_SB_EEENS1_35KernelTmaWarpSpecializedCooperativeEEENS5_IJNSA_ILi128EEESF_NSA_ILi64EEEEEENS_6half_tENS5_IJlSB_lEEESI_NS5_IJSB_llEEENS4_8TiledMMAINS4_8MMA_AtomIJNS4_4SM904GMMA26MMA_64x128x16_F32F16F16_SSILNSO_5MajorE0ELSQ_1ELNSO_7ScaleInE1ELSR_1EEEEEENS4_6LayoutINS5_IJNSA_ILi2EEESB_SB_EEENS5_IJSB_NSA_ILi0EEESX_EEEEENS5_IJNS4_10UnderscoreES10_S10_EEEEENS4_13SM90_TMA_LOADENS4_14ComposedLayoutINS4_7SwizzleILi3ELi4ELi3EEENS4_18smem_ptr_flag_bitsILi16EEENSU_INS5_IJNSA_ILi8EEESG_EEENS5_IJSG_SB_EEEEEEEvNS4_8identityES13_NS14_IS16_S18_NSU_INS5_IJSG_S19_EEENS5_IJSB_SG_EEEEEEEvS1E_EENS_8epilogue10collective6detail29Sm90TmaWarpSpecializedAdapterINS1L_15DefaultEpilogueISI_SJ_SJ_NS1K_6thread17LinearCombinationISI_Li1EffLNS1P_9ScaleType4KindE0ELNS_15FloatRoundStyleE2ESI_EENS1_15EpilogueDefaultEEEEEvvEEEEvNT_6ParamsE,(.L_x_200 - _ZN7cutlass13device_kernelINS_4gemm6kernel13GemmUniversalIN4cute5tupleIJiiiiEEENS1_10collective13CollectiveMmaINS1_34MainloopSm90TmaGmmaWarpSpecializedILi7ENS5_IJNS4_1CILi1EEESB_SB_EEENS1_35KernelTmaWarpSpecializedCooperativeEEENS5_IJNSA_ILi128EEESF_NSA_ILi64EEEEEENS_6half_tENS5_IJlSB_lEEESI_NS5_IJSB_llEEENS4_8TiledMMAINS4_8MMA_AtomIJNS4_4SM904GMMA26MMA_64x128x16_F32F16F16_SSILNSO_5MajorE0ELSQ_1ELNSO_7ScaleInE1ELSR_1EEEEEENS4_6LayoutINS5_IJNSA_ILi2EEESB_SB_EEENS5_IJSB_NSA_ILi0EEESX_EEEEENS5_IJNS4_10UnderscoreES10_S10_EEEEENS4_13SM90_TMA_LOADENS4_14ComposedLayoutINS4_7SwizzleILi3ELi4ELi3EEENS4_18smem_ptr_flag_bitsILi16EEENSU_INS5_IJNSA_ILi8EEESG_EEENS5_IJSG_SB_EEEEEEEvNS4_8identityES13_NS14_IS16_S18_NSU_INS5_IJSG_S19_EEENS5_IJSB_SG_EEEEEEEvS1E_EENS_8epilogue10collective6detail29Sm90TmaWarpSpecializedAdapterINS1L_15DefaultEpilogueISI_SJ_SJ_NS1K_6thread17LinearCombinationISI_Li1EffLNS1P_9ScaleType4KindE0ELNS_15FloatRoundStyleE2ESI_EENS1_15EpilogueDefaultEEEEEvvEEEEvNT_6ParamsE)
        .other          _ZN7cutlass13device_kernelINS_4gemm6kernel13GemmUniversalIN4cute5tupleIJiiiiEEENS1_10collective13CollectiveMmaINS1_34MainloopSm90TmaGmmaWarpSpecializedILi7ENS5_IJNS4_1CILi1EEESB_SB_EEENS1_35KernelTmaWarpSpecializedCooperativeEEENS5_IJNSA_ILi128EEESF_NSA_ILi64EEEEEENS_6half_tENS5_IJlSB_lEEESI_NS5_IJSB_llEEENS4_8TiledMMAINS4_8MMA_AtomIJNS4_4SM904GMMA26MMA_64x128x16_F32F16F16_SSILNSO_5MajorE0ELSQ_1ELNSO_7ScaleInE1ELSR_1EEEEEENS4_6LayoutINS5_IJNSA_ILi2EEESB_SB_EEENS5_IJSB_NSA_ILi0EEESX_EEEEENS5_IJNS4_10UnderscoreES10_S10_EEEEENS4_13SM90_TMA_LOADENS4_14ComposedLayoutINS4_7SwizzleILi3ELi4ELi3EEENS4_18smem_ptr_flag_bitsILi16EEENSU_INS5_IJNSA_ILi8EEESG_EEENS5_IJSG_SB_EEEEEEEvNS4_8identityES13_NS14_IS16_S18_NSU_INS5_IJSG_S19_EEENS5_IJSB_SG_EEEEEEEvS1E_EENS_8epilogue10collective6detail29Sm90TmaWarpSpecializedAdapterINS1L_15DefaultEpilogueISI_SJ_SJ_NS1K_6thread17LinearCombinationISI_Li1EffLNS1P_9ScaleType4KindE0ELNS_15FloatRoundStyleE2ESI_EENS1_15EpilogueDefaultEEEEEvvEEEEvNT_6ParamsE,@"STO_CUDA_ENTRY STV_DEFAULT"
_ZN7cutlass13device_kernelINS_4gemm6kernel13GemmUniversalIN4cute5tupleIJiiiiEEENS1_10collective13CollectiveMmaINS1_34MainloopSm90TmaGmmaWarpSpecializedILi7ENS5_IJNS4_1CILi1EEESB_SB_EEENS1_35KernelTmaWarpSpecializedCooperativeEEENS5_IJNSA_ILi128EEESF_NSA_ILi64EEEEEENS_6half_tENS5_IJlSB_lEEESI_NS5_IJSB_llEEENS4_8TiledMMAINS4_8MMA_AtomIJNS4_4SM904GMMA26MMA_64x128x16_F32F16F16_SSILNSO_5MajorE0ELSQ_1ELNSO_7ScaleInE1ELSR_1EEEEEENS4_6LayoutINS5_IJNSA_ILi2EEESB_SB_EEENS5_IJSB_NSA_ILi0EEESX_EEEEENS5_IJNS4_10UnderscoreES10_S10_EEEEENS4_13SM90_TMA_LOADENS4_14ComposedLayoutINS4_7SwizzleILi3ELi4ELi3EEENS4_18smem_ptr_flag_bitsILi16EEENSU_INS5_IJNSA_ILi8EEESG_EEENS5_IJSG_SB_EEEEEEEvNS4_8identityES13_NS14_IS16_S18_NSU_INS5_IJSG_S19_EEENS5_IJSB_SG_EEEEEEEvS1E_EENS_8epilogue10collective6detail29Sm90TmaWarpSpecializedAdapterINS1L_15DefaultEpilogueISI_SJ_SJ_NS1K_6thread17LinearCombinationISI_Li1EffLNS1P_9ScaleType4KindE0ELNS_15FloatRoundStyleE2ESI_EENS1_15EpilogueDefaultEEEEEvvEEEEvNT_6ParamsE:
[----:B------:R-:W0:Y:S01]  /*0000*/  LDC R1, c[0x0][0x28] ;  /* 0x00000a00ff017b82 */ /* 0x000e220000000800 */
[----:B------:R-:W1:Y:S01]  /*0010*/  S2R R3, SR_TID.X ;  /* 0x0000000000037919 */ /* 0x000e620000002100 */
[----:B------:R-:W-:Y:S01]  /*0020*/  ELECT P0, URZ, PT ;  /* 0x00000000003f782f */ /* 0x000fe20003800000 */
[----:B------:R-:W-:Y:S01]  /*0030*/  BSSY B0, `(.L_x_0) ;  /* 0x000000f000007945 */ /* 0x000fe20003800000 */
[--C-:B-1----:R-:W-:Y:S02]  /*0040*/  SHF.R.U32.HI R0, RZ, 0x5, R3.reuse ;  /* 0x00000005ff007819 */ /* 0x102fe40000011603 */
[----:B------:R-:W-:-:S03]  /*0050*/  SHF.R.U32.HI R14, RZ, 0x7, R3 ;  /* 0x00000007ff0e7819 */ /* 0x000fc60000011603 */
[----:B------:R-:W1:Y:S04]  /*0060*/  SHFL.IDX PT, R4, R0, RZ, 0x1f ;  /* 0x00001fff00047589 */ /* 0x000e6800000e0000 */
[----:B------:R2:W3:Y:S01]  /*0070*/  SHFL.IDX PT, R10, R14, RZ, 0x1f ;  /* 0x00001fff0e0a7589 */ /* 0x0004e200000e0000 */
[----:B-1----:R-:W-:-:S13]  /*0080*/  ISETP.NE.OR P0, PT, R4, RZ, !P0 ;  /* 0x000000ff0400720c */ /* 0x002fda0004705670 */
[----:B0-23--:R-:W-:Y:S05]  /*0090*/  @P0 BRA `(.L_x_1) ;  /* 0x0000000000200947 */ /* 0x00dfea0003800000 */
[----:B------:R-:W-:Y:S02]  /*00a0*/  ULDC.64 UR4, c[0x0][0x198] ;  /* 0x0000660000047ab9 */ /* 0x000fe40000000a00 */
[----:B------:R-:W-:Y:S02]  /*00b0*/  UIADD3 UR6, UP0, UR4, 0xf0, URZ ;  /* 0x000000f004067890 */ /* 0x000fe4000ff1e03f */
[----:B------:R-:W-:Y:S02]  /*00c0*/  UIADD3 UR4, UP1, UR4, 0x1f0, URZ ;  /* 0x000001f004047890 */ /* 0x000fe4000ff3e03f */
[----:B------:R-:W-:Y:S02]  /*00d0*/  UIADD3.X UR7, URZ, UR5, URZ, UP0, !UPT ;  /* 0x000000053f077290 */ /* 0x000fe400087fe43f */
[----:B------:R-:W-:-:S07]  /*00e0*/  UIADD3.X UR5, URZ, UR5, URZ, UP1, !UPT ;  /* 0x000000053f057290 */ /* 0x000fce0008ffe43f */
[----:B------:R0:W-:Y:S02]  /*00f0*/  UTMACCTL.PF [UR6] ;  /* 0x00000000060079b9 */ /* 0x0001e40008040000 */
[----:B------:R0:W-:Y:S02]  /*0100*/  UTMACCTL.PF [UR4] ;  /* 0x00000000040079b9 */ /* 0x0001e40008040000 */
[----:B0-----:R-:W-:Y:S01]  /*0110*/  NOP ;  /* 0x0000000000007918 */ /* 0x001fe20000000000 */
.L_x_1:
[----:B------:R-:W-:Y:S05]  /*0120*/  BSYNC B0 ;  /* 0x0000000000007941 */ /* 0x000fea0003800000 */
.L_x_0:
[----:B------:R-:W0:Y:S02]  /*0130*/  SHFL.IDX PT, R2, R0, RZ, 0x1f ;  /* 0x00001fff00027589 */ /* 0x000e2400000e0000 */
[----:B0-----:R-:W-:-:S13]  /*0140*/  ISETP.NE.AND P0, PT, R2, RZ, PT ;  /* 0x000000ff0200720c */ /* 0x001fda0003f05270 */
[----:B------:R-:W-:Y:S05]  /*0150*/  @P0 BRA `(.L_x_2) ;  /* 0x0000000000700947 */ /* 0x000fea0003800000 */
[----:B------:R-:W0:Y:S01]  /*0160*/  S2UR UR8, SR_CgaCtaId ;  /* 0x00000000000879c3 */ /* 0x000e220000008800 */
[----:B------:R-:W-:Y:S01]  /*0170*/  UMOV UR4, 0x400 ;  /* 0x0000040000047882 */ /* 0x000fe20000000000 */
[----:B------:R-:W-:Y:S01]  /*0180*/  UMOV UR5, 0x1 ;  /* 0x0000000100057882 */ /* 0x000fe20000000000 */
[----:B------:R-:W-:Y:S01]  /*0190*/  UMOV UR6, 0x100 ;  /* 0x0000010000067882 */ /* 0x000fe20000000000 */
[----:B------:R-:W-:Y:S01]  /*01a0*/  ELECT P0, URZ, PT ;  /* 0x00000000003f782f */ /* 0x000fe20003800000 */
[----:B------:R-:W-:-:S04]  /*01b0*/  UIADD3 UR6, -UR6, 0x100000, URZ ;  /* 0x0010000006067890 */ /* 0x000fc8000fffe13f */
[----:B------:R-:W-:Y:S02]  /*01c0*/  USHF.L.U32 UR7, UR6, 0xb, URZ ;  /* 0x0000000b06077899 */ /* 0x000fe4000800063f */
[----:B------:R-:W-:Y:S02]  /*01d0*/  USHF.L.U32 UR6, UR6, 0x1, URZ ;  /* 0x0000000106067899 */ /* 0x000fe4000800063f */
[----:B0-----:R-:W-:Y:S02]  /*01e0*/  ULEA UR8, UR8, UR4, 0x18 ;  /* 0x0000000408087291 */ /* 0x001fe4000f8ec03f */
[----:B------:R-:W-:-:S04]  /*01f0*/  UIADD3 UR4, -UR5, 0x100000, URZ ;  /* 0x0010000005047890 */ /* 0x000fc8000fffe13f */
[----:B------:R-:W-:Y:S02]  /*0200*/  USHF.L.U32 UR5, UR4, 0xb, URZ ;  /* 0x0000000b04057899 */ /* 0x000fe4000800063f */
[----:B------:R-:W-:Y:S01]  /*0210*/  USHF.L.U32 UR4, UR4, 0x1, URZ ;  /* 0x0000000104047899 */ /* 0x000fe2000800063f */
[----:B------:R-:W0:Y:S11]  /*0220*/  FENCE.VIEW.ASYNC.S ;  /* 0x00000000000073c6 */ /* 0x000e360000000000 */
[----:B0-----:R0:W1:Y:S01]  /*0230*/  SYNCS.EXCH.64 URZ, [UR8], UR4 ;  /* 0x00000004083f75b2 */ /* 0x0010620008000100 */
[----:B------:R0:W2:Y:S01]  /*0240*/  SYNCS.EXCH.64 URZ, [UR8+0x38], UR6 ;  /* 0x00003806083f75b2 */ /* 0x0000a20008000100 */
[----:B------:R0:W3:Y:S01]  /*0250*/  SYNCS.EXCH.64 URZ, [UR8+0x8], UR4 ;  /* 0x00000804083f75b2 */ /* 0x0000e20008000100 */
[----:B------:R0:W4:Y:S01]  /*0260*/  SYNCS.EXCH.64 URZ, [UR8+0x40], UR6 ;  /* 0x00004006083f75b2 */ /* 0x0001220008000100 */
[----:B------:R0:W0:Y:S01]  /*0270*/  SYNCS.EXCH.64 URZ, [UR8+0x10], UR4 ;  /* 0x00001004083f75b2 */ /* 0x0000220008000100 */
        /* <DEDUP_REMOVED lines=9> */
[----:B------:R-:W-:Y:S01]  /*0310*/  NOP ;  /* 0x0000000000007918 */ /* 0x000fe20000000000 */
.L_x_2:
[----:B------:R-:W5:Y:S01]  /*0320*/  SHFL.IDX PT, R0, R0, RZ, 0x1f ;  /* 0x00001fff00007589 */ /* 0x000f6200000e0000 */
[----:B------:R-:W-:Y:S01]  /*0330*/  ELECT P0, URZ, PT ;  /* 0x00000000003f782f */ /* 0x000fe20003800000 */
[----:B------:R-:W1:Y:S01]  /*0340*/  LDC R2, c[0x0][0x65c] ;  /* 0x00019700ff027b82 */ /* 0x000e620000000800 */
[----:B------:R-:W-:Y:S01]  /*0350*/  SHF.R.S32.HI R7, RZ, 0x1f, R4 ;  /* 0x0000001fff077819 */ /* 0x000fe20000011404 */
[----:B------:R-:W2:Y:S01]  /*0360*/  S2R R5, SR_CTAID.Y ;  /* 0x0000000000057919 */ /* 0x000ea20000002600 */
[----:B0-----:R-:W-:Y:S01]  /*0370*/  UMOV UR4, 0x20 ;  /* 0x0000002000047882 */ /* 0x001fe20000000000 */
[----:B------:R-:W-:Y:S01]  /*0380*/  NOP ;  /* 0x0000000000007918 */ /* 0x000fe20000000000 */
[----:B------:R-:W-:Y:S01]  /*0390*/  LEA.HI R7, R7, R4, RZ, 0x2 ;  /* 0x0000000407077211 */ /* 0x000fe200078f10ff */
[----:B------:R-:W0:Y:S01]  /*03a0*/  S2R R6, SR_CTAID.X ;  /* 0x0000000000067919 */ /* 0x000e220000002500 */
[----:B------:R-:W-:Y:S01]  /*03b0*/  ISETP.NE.AND P2, PT, R10, RZ, PT ;  /* 0x000000ff0a00720c */ /* 0x000fe20003f45270 */
[----:B------:R-:W-:Y:S01]  /*03c0*/  NOP ;  /* 0x0000000000007918 */ /* 0x000fe20000000000 */
[----:B------:R-:W-:-:S02]  /*03d0*/  LOP3.LUT R7, R7, 0xfffffffc, RZ, 0xc0, !PT ;  /* 0xfffffffc07077812 */ /* 0x000fc400078ec0ff */
[----:B-----5:R-:W-:Y:S02]  /*03e0*/  ISETP.NE.OR P0, PT, R0, RZ, !P0 ;  /* 0x000000ff0000720c */ /* 0x020fe40004705670 */
[----:B-1----:R-:W-:-:S04]  /*03f0*/  ISETP.NE.AND P3, PT, R2, 0x1, PT ;  /* 0x000000010200780c */ /* 0x002fc80003f65270 */
[----:B------:R-:W-:Y:S01]  /*0400*/  P2R R0, PR, RZ, 0x8 ;  /* 0x00000008ff007803 */ /* 0x000fe20000000000 */
[----:B------:R-:W-:Y:S01]  /*0410*/  IMAD.IADD R0, R4, 0x1, -R7 ;  /* 0x0000000104007824 */ /* 0x000fe200078e0a07 */
[----:B------:R-:W-:Y:S01]  /*0420*/  LOP3.LUT R4, R3, 0x7f, RZ, 0xc0, !PT ;  /* 0x0000007f03047812 */ /* 0x000fe200078ec0ff */
[----:B------:R-:W-:-:S03]  /*0430*/  IMAD.MOV.U32 R7, RZ, RZ, RZ ;  /* 0x000000ffff077224 */ /* 0x000fc600078e00ff */
[----:B------:R-:W-:Y:S01]  /*0440*/  ISETP.NE.AND P1, PT, R0, 0x3, PT ;  /* 0x000000030000780c */ /* 0x000fe20003f25270 */
[----:B------:R-:W-:Y:S01]  /*0450*/  VOTEU.ALL UP0, P0 ;  /* 0x00000000003f7886 */ /* 0x000fe20000000000 */
[----:B------:R-:W-:Y:S01]  /*0460*/  VOTEU.ALL UP1, P0 ;  /* 0x00000000003f7886 */ /* 0x000fe20000020000 */
[----:B------:R-:W0:Y:S01]  /*0470*/  @P3 LDC R17, c[0x0][0x10] ;  /* 0x00000400ff113b82 */ /* 0x000e220000000800 */
[----:B--2---:R-:W-:Y:S02]  /*0480*/  @P3 IMAD.MOV.U32 R8, RZ, RZ, R5 ;  /* 0x000000ffff083224 */ /* 0x004fe400078e0005 */
[----:B------:R-:W-:Y:S01]  /*0490*/  @!UP0 UMOV UR6, 0x400 ;  /* 0x0000040000068882 */ /* 0x000fe20000000000 */
[----:B------:R-:W-:-:S04]  /*04a0*/  @!UP0 UIADD3 UR4, -UR4, 0x100000, URZ ;  /* 0x0010000004048890 */ /* 0x000fc8000fffe13f */
[----:B------:R-:W-:Y:S02]  /*04b0*/  @!UP0 USHF.L.U32 UR5, UR4, 0xb, URZ ;  /* 0x0000000b04058899 */ /* 0x000fe4000800063f */
[----:B------:R-:W-:Y:S01]  /*04c0*/  @!UP0 USHF.L.U32 UR4, UR4, 0x1, URZ ;  /* 0x0000000104048899 */ /* 0x000fe2000800063f */
[----:B------:R-:W-:Y:S01]  /*04d0*/  @P3 IMAD.MOV.U32 R9, RZ, RZ, RZ ;  /* 0x000000ffff093224 */ /* 0x000fe200078e00ff */
[----:B------:R-:W1:Y:S08]  /*04e0*/  @!UP0 S2UR UR7, SR_CgaCtaId ;  /* 0x00000000000789c3 */ /* 0x000e700000008800 */
[----:B------:R-:W2:Y:S01]  /*04f0*/  @!P3 LDC R11, c[0x0][0xc] ;  /* 0x00000300ff0bbb82 */ /* 0x000ea20000000800 */
[----:B0-----:R-:W-:Y:S01]  /*0500*/  @P3 IMAD.WIDE.U32 R16, R6, R17, R8 ;  /* 0x0000001106103225 */ /* 0x001fe200078e0008 */
[----:B-1----:R-:W-:Y:S01]  /*0510*/  @!UP0 ULEA UR8, UR7, UR6, 0x18 ;  /* 0x0000000607088291 */ /* 0x002fe2000f8ec03f */
[----:B------:R-:W-:-:S02]  /*0520*/  VOTEU.ALL UP0, P0 ;  /* 0x00000000003f7886 */ /* 0x000fc40000000000 */
[----:B------:R-:W-:Y:S01]  /*0530*/  ULDC UR6, c[0x0][0xc] ;  /* 0x0000030000067ab9 */ /* 0x000fe20000000800 */
[----:B------:R-:W-:Y:S01]  /*0540*/  ISETP.EQ.OR P0, PT, R0, RZ, !P1 ;  /* 0x000000ff0000720c */ /* 0x000fe20004f02670 */
[----:B------:R-:W-:-:S03]  /*0550*/  ULDC UR7, c[0x0][0x10] ;  /* 0x0000040000077ab9 */ /* 0x000fc60000000800 */
[C---:B------:R-:W-:Y:S01]  /*0560*/  ISETP.EQ.AND P0, PT, R10.reuse, RZ, P0 ;  /* 0x000000ff0a00720c */ /* 0x040fe20000702270 */
[----:B------:R-:W-:Y:S02]  /*0570*/  VIADD R10, R10, 0xffffffff ;  /* 0xffffffff0a0a7836 */ /* 0x000fe40000000000 */
[----:B--2---:R-:W-:Y:S01]  /*0580*/  @!P3 IMAD.WIDE.U32 R8, R11, R5, R6 ;  /* 0x000000050b08b225 */ /* 0x004fe200078e0006 */
[----:B------:R-:W0:Y:S02]  /*0590*/  FENCE.VIEW.ASYNC.S ;  /* 0x00000000000073c6 */ /* 0x000e240000000000 */
[----:B0-----:R-:W3:Y:S01]  /*05a0*/  @!UP0 SYNCS.EXCH.64 URZ, [UR8+0x80], UR4 ;  /* 0x00008004083f85b2 */ /* 0x001ee20008000100 */
[----:B------:R-:W-:Y:S01]  /*05b0*/  SEL R18, RZ, 0x1, !P0 ;  /* 0x00000001ff127807 */ /* 0x000fe20004000000 */
[----:B------:R-:W-:Y:S01]  /*05c0*/  @P3 IMAD.MOV.U32 R11, RZ, RZ, RZ ;  /* 0x000000ffff0b3224 */ /* 0x000fe200078e00ff */
[----:B------:R-:W-:Y:S01]  /*05d0*/  ISETP.GE.U32.AND P1, PT, R10, 0x2, PT ;  /* 0x000000020a00780c */ /* 0x000fe20003f26070 */
[----:B------:R-:W-:-:S02]  /*05e0*/  @!P3 IMAD.MOV.U32 R16, RZ, RZ, R8 ;  /* 0x000000ffff10b224 */ /* 0x000fc400078e0008 */
[----:B------:R-:W-:Y:S01]  /*05f0*/  @P3 IMAD.IADD R17, R17, 0x1, R11 ;  /* 0x0000000111113824 */ /* 0x000fe200078e020b */
[----:B------:R-:W-:Y:S01]  /*0600*/  SEL R18, R18, 0x2, P1 ;  /* 0x0000000212127807 */ /* 0x000fe20000800000 */
[----:B------:R-:W-:Y:S01]  /*0610*/  @!P3 IMAD.MOV.U32 R17, RZ, RZ, R9 ;  /* 0x000000ffff11b224 */ /* 0x000fe200078e0009 */
[----:B------:R0:W3:Y:S01]  /*0620*/  @!UP1 SYNCS.EXCH.64 URZ, [UR8+0x88], UR4 ;  /* 0x00008804083f95b2 */ /* 0x0000e20008000100 */
[----:B------:R-:W-:Y:S01]  /*0630*/  NOP ;  /* 0x0000000000007918 */ /* 0x000fe20000000000 */
[----:B0-----:R-:W-:-:S03]  /*0640*/  UIMAD.WIDE.U32 UR4, UR6, UR7, URZ ;  /* 0x00000007060472a5 */ /* 0x001fc6000f8e003f */
[----:B------:R-:W-:Y:S02]  /*0650*/  ULDC UR6, c[0x0][0x14] ;  /* 0x0000050000067ab9 */ /* 0x000fe40000000800 */
[----:B------:R-:W-:Y:S02]  /*0660*/  UIMAD.WIDE.U32 UR36, UR4, UR6, URZ ;  /* 0x00000006042472a5 */ /* 0x000fe4000f8e003f */
[----:B------:R-:W-:-:S04]  /*0670*/  UIMAD UR42, UR5, UR6, URZ ;  /* 0x00000006052a72a4 */ /* 0x000fc8000f8e023f */
[----:B------:R-:W-:Y:S01]  /*0680*/  UIADD3 UR42, UR37, UR42, URZ ;  /* 0x0000002a252a7290 */ /* 0x000fe2000fffe03f */
[----:B---34-:R-:W-:Y:S06]  /*0690*/  BAR.SYNC.DEFER_BLOCKING 0x0 ;  /* 0x0000000000007b1d */ /* 0x018fec0000010000 */
[----:B------:R-:W-:Y:S05]  /*06a0*/  @!P2 BRA `(.L_x_3) ;  /* 0x0000005c00c8a947 */ /* 0x000fea0003800000 */
[----:B------:R-:W-:-:S13]  /*06b0*/  ISETP.GT.U32.AND P0, PT, R10, 0x1, PT ;  /* 0x000000010a00780c */ /* 0x000fda0003f04070 */
[----:B------:R-:W-:Y:S05]  /*06c0*/  @P0 EXIT ;  /* 0x000000000000094d */ /* 0x000fea0003800000 */
[----:B------:R-:W-:Y:S01]  /*06d0*/  ULDC.64 UR4, c[0x0][0x650] ;  /* 0x0001940000047ab9 */ /* 0x000fe20000000a00 */
[----:B------:R-:W-:Y:S01]  /*06e0*/  PRMT R0, RZ, 0x7610, R0 ;  /* 0x00007610ff007816 */ /* 0x000fe20000000000 */
[----:B------:R-:W-:Y:S01]  /*06f0*/  IMAD.MOV.U32 R101, RZ, RZ, -0x1 ;  /* 0xffffffffff657424 */ /* 0x000fe200078e00ff */
[----:B------:R-:W-:Y:S01]  /*0700*/  ISETP.GE.U32.AND P0, PT, R16, UR4, PT ;  /* 0x0000000410007c0c */ /* 0x000fe2000bf06070 */
[----:B------:R-:W-:Y:S02]  /*0710*/  IMAD.MOV.U32 R100, RZ, RZ, -0x1 ;  /* 0xffffffffff647424 */ /* 0x000fe400078e00ff */
[----:B------:R-:W-:Y:S01]  /*0720*/  IMAD.MOV.U32 R99, RZ, RZ, -0x1 ;  /* 0xffffffffff637424 */ /* 0x000fe200078e00ff */
[----:B------:R-:W-:-:S13]  /*0730*/  ISETP.GE.U32.AND.EX P0, PT, R17, UR5, PT, P0 ;  /* 0x0000000511007c0c */ /* 0x000fda000bf06100 */
[----:B------:R-:W-:Y:S05]  /*0740*/  @P0 BRA `(.L_x_4) ;  /* 0x0000000400540947 */ /* 0x000fea0003800000 */
[----:B------:R-:W0:Y:S01]  /*0750*/  LDC.64 R20, c[0x0][0x628] ;  /* 0x00018a00ff147b82 */ /* 0x000e220000000a00 */
[----:B------:R-:W-:Y:S02]  /*0760*/  IMAD.MOV.U32 R8, RZ, RZ, R16 ;  /* 0x000000ffff087224 */ /* 0x000fe400078e0010 */
[----:B------:R-:W-:-:S05]  /*0770*/  IMAD.MOV.U32 R9, RZ, RZ, R17 ;  /* 0x000000ffff097224 */ /* 0x000fca00078e0011 */
[----:B------:R-:W1:Y:S08]  /*0780*/  LDC R0, c[0x0][0x630] ;  /* 0x00018c00ff007b82 */ /* 0x000e700000000800 */
[----:B------:R-:W2:Y:S01]  /*0790*/  LDC.64 R22, c[0x0][0x620] ;  /* 0x00018800ff167b82 */ /* 0x000ea20000000a00 */
[----:B0-----:R-:W-:-:S04]  /*07a0*/  ISETP.NE.U32.AND P0, PT, R20, RZ, PT ;  /* 0x000000ff1400720c */ /* 0x001fc80003f05070 */
[----:B------:R-:W-:-:S13]  /*07b0*/  ISETP.NE.AND.EX P0, PT, R21, RZ, PT, P0 ;  /* 0x000000ff1500720c */ /* 0x000fda0003f05300 */
[----:B-12---:R-:W-:Y:S05]  /*07c0*/  @!P0 BRA `(.L_x_5) ;  /* 0x0000000000288947 */ /* 0x006fea0003800000 */
[----:B------:R-:W0:Y:S02]  /*07d0*/  LDC R13, c[0x0][0x634] ;  /* 0x00018d00ff0d7b82 */ /* 0x000e240000000800 */
[----:B0-----:R-:W-:-:S05]  /*07e0*/  IADD3 R13, P0, R16, R13, RZ ;  /* 0x0000000d100d7210 */ /* 0x001fca0007f1e0ff */
[----:B------:R-:W-:-:S04]  /*07f0*/  IMAD.X R15, RZ, RZ, R17, P0 ;  /* 0x000000ffff0f7224 */ /* 0x000fc800000e0611 */
[----:B------:R-:W-:-:S04]  /*0800*/  IMAD.WIDE.U32 R8, R15, R20, RZ ;  /* 0x000000140f087225 */ /* 0x000fc800078e00ff */
[----:B------:R-:W-:-:S04]  /*0810*/  IMAD.WIDE.U32 R10, P0, R13, R21, R8 ;  /* 0x000000150d0a7225 */ /* 0x000fc80007800008 */
[----:B------:R-:W-:-:S04]  /*0820*/  IMAD.WIDE.U32 R8, R13, R20, RZ ;  /* 0x000000140d087225 */ /* 0x000fc800078e00ff */
[----:B------:R-:W-:Y:S01]  /*0830*/  IMAD.X R13, RZ, RZ, RZ, P0 ;  /* 0x000000ffff0d7224 */ /* 0x000fe200000e06ff */
[----:B------:R-:W-:Y:S01]  /*0840*/  IADD3 RZ, P0, R9, R10, RZ ;  /* 0x0000000a09ff7210 */ /* 0x000fe20007f1e0ff */
[----:B------:R-:W-:-:S04]  /*0850*/  IMAD.MOV.U32 R12, RZ, RZ, R11 ;  /* 0x000000ffff0c7224 */ /* 0x000fc800078e000b */
[----:B------:R-:W-:-:S08]  /*0860*/  IMAD.WIDE.U32.X R8, R15, R21, R12, P0 ;  /* 0x000000150f087225 */ /* 0x000fd000000e040c */
.L_x_5:
[-CC-:B------:R-:W-:Y:S01]  /*0870*/  SHF.R.U64 R99, R8, R0.reuse, R9.reuse ;  /* 0x0000000008637219 */ /* 0x180fe20000001209 */
[----:B------:R-:W0:Y:S01]  /*0880*/  LDC R12, c[0x0][0x618] ;  /* 0x00018600ff0c7b82 */ /* 0x000e220000000800 */
[----:B------:R-:W-:Y:S01]  /*0890*/  SHF.R.U32.HI R7, RZ, R0, R9 ;  /* 0x00000000ff077219 */ /* 0x000fe20000011609 */
[----:B------:R-:W-:Y:S01]  /*08a0*/  ULDC UR4, c[0x0][0x150] ;  /* 0x0000540000047ab9 */ /* 0x000fe20000000800 */
[----:B------:R-:W-:Y:S02]  /*08b0*/  IADD3 R11, P0, RZ, -R99, RZ ;  /* 0x80000063ff0b7210 */ /* 0x000fe40007f1e0ff */
[----:B------:R-:W-:-:S03]  /*08c0*/  I2FP.F32.U32 R0, R6 ;  /* 0x0000000600007245 */ /* 0x000fc60000201000 */
[----:B------:R-:W1:Y:S01]  /*08d0*/  LDC.64 R30, c[0x0][0x640] ;  /* 0x00019000ff1e7b82 */ /* 0x000e620000000a00 */
[----:B------:R-:W-:Y:S02]  /*08e0*/  IMAD.X R13, RZ, RZ, ~R7, P0 ;  /* 0x000000ffff0d7224 */ /* 0x000fe400000e0e07 */
[----:B------:R-:W-:Y:S01]  /*08f0*/  FMUL R0, R0, UR4 ;  /* 0x0000000400007c20 */ /* 0x000fe20008400000 */
[----:B------:R-:W-:Y:S01]  /*0900*/  IMAD.WIDE.U32 R8, R11, R22, R16 ;  /* 0x000000160b087225 */ /* 0x000fe200078e0010 */
[----:B------:R-:W-:-:S03]  /*0910*/  ULDC UR4, c[0x0][0x154] ;  /* 0x0000550000047ab9 */ /* 0x000fc60000000800 */
[----:B------:R-:W-:Y:S01]  /*0920*/  IMAD R10, R13, R22, RZ ;  /* 0x000000160d0a7224 */ /* 0x000fe200078e02ff */
[----:B------:R-:W2:Y:S01]  /*0930*/  LDC R7, c[0x0][0x144] ;  /* 0x00005100ff077b82 */ /* 0x000ea20000000800 */
[----:B------:R-:W3:Y:S02]  /*0940*/  F2I.U32.TRUNC.NTZ R0, R0 ;  /* 0x0000000000007305 */ /* 0x000ee4000020f000 */
[----:B------:R-:W-:-:S04]  /*0950*/  IMAD R11, R11, R23, R10 ;  /* 0x000000170b0b7224 */ /* 0x000fc800078e020a */
[----:B------:R-:W-:Y:S01]  /*0960*/  IMAD.IADD R9, R9, 0x1, R11 ;  /* 0x0000000109097824 */ /* 0x000fe200078e020b */
[----:B------:R-:W4:Y:S01]  /*0970*/  LDC R24, c[0x0][0x608] ;  /* 0x00018200ff187b82 */ /* 0x000f220000000800 */
[----:B------:R-:W-:-:S03]  /*0980*/  IMAD.MOV.U32 R11, RZ, RZ, -0x1 ;  /* 0xffffffffff0b7424 */ /* 0x000fc600078e00ff */
[-CC-:B0-----:R-:W-:Y:S02]  /*0990*/  SHF.R.U64 R22, R8, R12.reuse, R9.reuse ;  /* 0x0000000c08167219 */ /* 0x181fe40000001209 */
[----:B------:R-:W-:Y:S02]  /*09a0*/  I2FP.F32.U32 R8, R5 ;  /* 0x0000000500087245 */ /* 0x000fe40000201000 */
[----:B------:R-:W0:Y:S01]  /*09b0*/  LDC R28, c[0x0][0x658] ;  /* 0x00019600ff1c7b82 */ /* 0x000e220000000800 */
[----:B-1----:R-:W-:Y:S01]  /*09c0*/  ISETP.NE.U32.AND P0, PT, R30, RZ, PT ;  /* 0x000000ff1e00720c */ /* 0x002fe20003f05070 */
[----:B---3--:R-:W-:Y:S02]  /*09d0*/  IMAD.MOV R10, RZ, RZ, -R0 ;  /* 0x000000ffff0a7224 */ /* 0x008fe400078e0a00 */
[----:B------:R-:W-:Y:S01]  /*09e0*/  FMUL R8, R8, UR4 ;  /* 0x0000000408087c20 */ /* 0x000fe20008400000 */
[----:B------:R-:W-:Y:S02]  /*09f0*/  SHF.R.U32.HI R9, RZ, R12, R9 ;  /* 0x0000000cff097219 */ /* 0x000fe40000011609 */
[----:B------:R-:W-:Y:S01]  /*0a00*/  ISETP.NE.AND.EX P0, PT, R31, RZ, PT, P0 ;  /* 0x000000ff1f00720c */ /* 0x000fe20003f05300 */
[----:B------:R1:W3:Y:S01]  /*0a10*/  F2I.U32.TRUNC.NTZ R15, R8 ;  /* 0x00000008000f7305 */ /* 0x0002e2000020f000 */
[----:B------:R-:W1:Y:S01]  /*0a20*/  LDC R20, c[0x0][0x148] ;  /* 0x00005200ff147b82 */ /* 0x000e620000000800 */
[----:B--2---:R-:W-:-:S07]  /*0a30*/  IMAD R0, R7, R10, R6 ;  /* 0x0000000a07007224 */ /* 0x004fce00078e0206 */
[----:B------:R-:W2:Y:S01]  /*0a40*/  LDC R26, c[0x0][0x600] ;  /* 0x00018000ff1a7b82 */ /* 0x000ea20000000800 */
[-CC-:B----4-:R-:W-:Y:S02]  /*0a50*/  SHF.R.U64 R32, R22, R24.reuse, R9.reuse ;  /* 0x0000001816207219 */ /* 0x190fe40000001209 */
[----:B------:R-:W-:Y:S01]  /*0a60*/  SHF.R.U32.HI R7, RZ, R24, R9 ;  /* 0x00000018ff077219 */ /* 0x000fe20000011609 */
[----:B------:R-:W-:-:S04]  /*0a70*/  IMAD.MOV.U32 R9, RZ, RZ, 0x1 ;  /* 0x00000001ff097424 */ /* 0x000fc800078e00ff */
[----:B------:R-:W4:Y:S01]  /*0a80*/  LDC R21, c[0x0][0x648] ;  /* 0x00019200ff157b82 */ /* 0x000f220000000800 */
[-C--:B0-----:R-:W-:Y:S02]  /*0a90*/  SHF.L.U32 R6, R11, R28.reuse, RZ ;  /* 0x0000001c0b067219 */ /* 0x081fe400000006ff */
[--C-:B------:R-:W-:Y:S02]  /*0aa0*/  SHF.R.U64 R24, R32, R28, R7.reuse ;  /* 0x0000001c20187219 */ /* 0x100fe40000001207 */
[----:B------:R-:W-:Y:S02]  /*0ab0*/  LOP3.LUT R13, RZ, R6, RZ, 0x33, !PT ;  /* 0x00000006ff0d7212 */ /* 0x000fe400078e33ff */
[-C--:B------:R-:W-:Y:S01]  /*0ac0*/  SHF.R.U32.HI R7, RZ, R28.reuse, R7 ;  /* 0x0000001cff077219 */ /* 0x080fe20000011607 */
[----:B------:R-:W0:Y:S01]  /*0ad0*/  LDC R23, c[0x0][0x638] ;  /* 0x00018e00ff177b82 */ /* 0x000e220000000800 */
[----:B------:R-:W-:Y:S01]  /*0ae0*/  SHF.L.U32 R12, R9, R28, RZ ;  /* 0x0000001c090c7219 */ /* 0x000fe200000006ff */
[----:B------:R-:W-:-:S06]  /*0af0*/  IMAD.MOV.U32 R6, RZ, RZ, R24 ;  /* 0x000000ffff067224 */ /* 0x000fcc00078e0018 */
[----:B------:R-:W0:Y:S01]  /*0b00*/  LDC R101, c[0x0][0x610] ;  /* 0x00018400ff657b82 */ /* 0x000e220000000800 */
[----:B-1-3--:R-:W-:Y:S05]  /*0b10*/  @!P0 BRA `(.L_x_6) ;  /* 0x0000000000288947 */ /* 0x00afea0003800000 */
[----:B------:R-:W1:Y:S02]  /*0b20*/  LDC R11, c[0x0][0x64c] ;  /* 0x00019300ff0b7b82 */ /* 0x000e640000000800 */
[----:B-1----:R-:W-:-:S05]  /*0b30*/  IADD3 R11, P0, R24, R11, RZ ;  /* 0x0000000b180b7210 */ /* 0x002fca0007f1e0ff */
        /* <DEDUP_REMOVED lines=8> */
.L_x_6:
[----:B----4-:R-:W-:Y:S01]  /*0bc0*/  SHF.R.U64 R6, R6, R21, R7 ;  /* 0x0000001506067219 */ /* 0x010fe20000001207 */
[----:B--2---:R-:W-:Y:S01]  /*0bd0*/  VIADD R7, R26, 0xffffffff ;  /* 0xffffffff1a077836 */ /* 0x004fe20000000000 */
[----:B------:R-:W-:Y:S01]  /*0be0*/  LOP3.LUT R13, R32, R13, RZ, 0xc0, !PT ;  /* 0x0000000d200d7212 */ /* 0x000fe200078ec0ff */
[----:B------:R-:W-:Y:S02]  /*0bf0*/  IMAD.MOV R15, RZ, RZ, -R15 ;  /* 0x000000ffff0f7224 */ /* 0x000fe400078e0a0f */
[----:B------:R-:W-:Y:S02]  /*0c00*/  IMAD.MOV R8, RZ, RZ, -R6 ;  /* 0x000000ffff087224 */ /* 0x000fe400078e0a06 */
[----:B------:R-:W-:Y:S01]  /*0c10*/  IMAD R13, R12, R6, R13 ;  /* 0x000000060c0d7224 */ /* 0x000fe200078e020d */
[----:B------:R-:W-:Y:S01]  /*0c20*/  LOP3.LUT R6, R22, R7, RZ, 0xc0, !PT ;  /* 0x0000000716067212 */ /* 0x000fe200078ec0ff */
[----:B------:R-:W-:Y:S02]  /*0c30*/  @P3 IMAD R0, R20, R15, R5 ;  /* 0x0000000f14003224 */ /* 0x000fe400078e0205 */
[----:B0-----:R-:W-:-:S02]  /*0c40*/  IMAD R5, R8, R23, R24 ;  /* 0x0000001708057224 */ /* 0x001fc400078e0218 */
[----:B------:R-:W-:Y:S02]  /*0c50*/  IMAD R101, R13, R101, R0 ;  /* 0x000000650d657224 */ /* 0x000fe400078e0200 */
[----:B------:R-:W-:Y:S02]  /*0c60*/  IMAD R6, R5, R26, R6 ;  /* 0x0000001a05067224 */ /* 0x000fe400078e0206 */
[----:B------:R-:W-:-:S03]  /*0c70*/  IMAD.MOV.U32 R0, RZ, RZ, 0x1 ;  /* 0x00000001ff007424 */ /* 0x000fc600078e00ff */
[----:B------:R-:W-:Y:S02]  /*0c80*/  SEL R100, R6, R101, !P3 ;  /* 0x0000006506647207 */ /* 0x000fe40005800000 */
[----:B------:R-:W-:-:S07]  /*0c90*/  SEL R101, R101, R6, !P3 ;  /* 0x0000000665657207 */ /* 0x000fce0005800000 */
.L_x_4:
[----:B------:R-:W-:-:S08]  /*0ca0*/  NOP ;  /* 0x0000000000007918 */ /* 0x000fd00000000000 */
[----:B------:R-:W0:Y:S02]  /*0cb0*/  USETMAXREG.TRY_ALLOC.CTAPOOL UP0, 0xe8 ;  /* 0x000000e8000079c8 */ /* 0x000e240008000600 */
[----:B0-----:R-:W-:-:S13]  /*0cc0*/  PLOP3.LUT P0, PT, PT, PT, UP0, 0x80, 0x0 ;  /* 0x000000000000781c */ /* 0x001fda0003f0f008 */
[----:B------:R-:W-:Y:S05]  /*0cd0*/  @!P0 BRA `(.L_x_4) ;  /* 0xfffffffc00f08947 */ /* 0x000fea000383ffff */
[----:B------:R-:W-:Y:S01]  /*0ce0*/  ULDC.64 UR4, c[0x0][0x598] ;  /* 0x0001660000047ab9 */ /* 0x000fe20000000a00 */
[----:B------:R-:W-:Y:S01]  /*0cf0*/  ULDC.64 UR38, c[0x0][0x208] ;  /* 0x0000820000267ab9 */ /* 0x000fe20000000a00 */
[----:B------:R-:W-:-:S04]  /*0d00*/  ISETP.NE.U32.AND P0, PT, RZ, UR4, PT ;  /* 0x00000004ff007c0c */ /* 0x000fc8000bf05070 */
[----:B------:R-:W-:-:S13]  /*0d10*/  ISETP.NE.AND.EX P0, PT, RZ, UR5, PT, P0 ;  /* 0x00000005ff007c0c */ /* 0x000fda000bf05300 */
[----:B------:R-:W-:Y:S05]  /*0d20*/  @!P0 BRA `(.L_x_7) ;  /* 0x00000000001c8947 */ /* 0x000fea0003800000 */
[----:B------:R-:W0:Y:S02]  /*0d30*/  LDC.64 R6, c[0x0][0x598] ;  /* 0x00016600ff067b82 */ /* 0x000e240000000a00 */
[----:B0-----:R-:W2:Y:S02]  /*0d40*/  LDG.E.64 R6, desc[UR38][R6.64] ;  /* 0x0000002606067981 */ /* 0x001ea4000c1e1b00 */
[----:B--2---:R-:W-:-:S04]  /*0d50*/  ISETP.NE.U32.AND P0, PT, R6, RZ, PT ;  /* 0x000000ff0600720c */ /* 0x004fc80003f05070 */
[----:B------:R-:W-:-:S13]  /*0d60*/  ISETP.NE.AND.EX P0, PT, R7, RZ, PT, P0 ;  /* 0x000000ff0700720c */ /* 0x000fda0003f05300 */
[----:B------:R-:W-:Y:S05]  /*0d70*/  @!P0 BRA `(.L_x_7) ;  /* 0x0000000000088947 */ /* 0x000fea0003800000 */
[----:B------:R0:W5:Y:S01]  /*0d80*/  LD.E R19, desc[UR38][R6.64] ;  /* 0x0000002606137980 */ /* 0x000162000c101900 */
[----:B------:R-:W-:Y:S05]  /*0d90*/  BRA `(.L_x_8) ;  /* 0x0000000000247947 */ /* 0x000fea0003800000 */
.L_x_7:
[----:B------:R-:W-:Y:S02]  /*0da0*/  ULDC.64 UR4, c[0x0][0x588] ;  /* 0x0001620000047ab9 */ /* 0x000fe40000000a00 */
[----:B------:R-:W-:-:S04]  /*0db0*/  ISETP.NE.U32.AND P0, PT, RZ, UR4, PT ;  /* 0x00000004ff007c0c */ /* 0x000fc8000bf05070 */
[----:B------:R-:W-:-:S13]  /*0dc0*/  ISETP.NE.AND.EX P0, PT, RZ, UR5, PT, P0 ;  /* 0x00000005ff007c0c */ /* 0x000fda000bf05300 */
[----:B------:R-:W-:Y:S05]  /*0dd0*/  @!P0 BRA `(.L_x_9) ;  /* 0x00000000000c8947 */ /* 0x000fea0003800000 */
[----:B------:R-:W0:Y:S02]  /*0de0*/  LDC.64 R6, c[0x0][0x588] ;  /* 0x00016200ff067b82 */ /* 0x000e240000000a00 */
[----:B0-----:R1:W5:Y:S01]  /*0df0*/  LDG.E R19, desc[UR38][R6.64] ;  /* 0x0000002606137981 */ /* 0x001362000c1e1900 */
[----:B------:R-:W-:Y:S05]  /*0e00*/  BRA `(.L_x_8) ;  /* 0x0000000000087947 */ /* 0x000fea0003800000 */
.L_x_9:
[----:B------:R-:W-:Y:S02]  /*0e10*/  ULDC UR4, c[0x0][0x580] ;  /* 0x0001600000047ab9 */ /* 0x000fe40000000800 */
[----:B------:R-:W-:-:S07]  /*0e20*/  IMAD.U32 R19, RZ, RZ, UR4 ;  /* 0x00000004ff137e24 */ /* 0x000fce000f8e00ff */
.L_x_8:
[----:B------:R-:W-:Y:S02]  /*0e30*/  ULDC.64 UR4, c[0x0][0x5a0] ;  /* 0x0001680000047ab9 */ /* 0x000fe40000000a00 */
[----:B------:R-:W-:-:S04]  /*0e40*/  ISETP.NE.U32.AND P0, PT, RZ, UR4, PT ;  /* 0x00000004ff007c0c */ /* 0x000fc8000bf05070 */
[----:B------:R-:W-:-:S13]  /*0e50*/  ISETP.NE.AND.EX P0, PT, RZ, UR5, PT, P0 ;  /* 0x00000005ff007c0c */ /* 0x000fda000bf05300 */
[----:B------:R-:W-:Y:S05]  /*0e60*/  @!P0 BRA `(.L_x_10) ;  /* 0x00000000001c8947 */ /* 0x000fea0003800000 */
[----:B01----:R-:W0:Y:S02]  /*0e70*/  LDC.64 R6, c[0x0][0x5a0] ;  /* 0x00016800ff067b82 */ /* 0x003e240000000a00 */
[----:B0-----:R-:W2:Y:S02]  /*0e80*/  LDG.E.64 R6, desc[UR38][R6.64] ;  /* 0x0000002606067981 */ /* 0x001ea4000c1e1b00 */
[----:B--2---:R-:W-:-:S04]  /*0e90*/  ISETP.NE.U32.AND P0, PT, R6, RZ, PT ;  /* 0x000000ff0600720c */ /* 0x004fc80003f05070 */
[----:B------:R-:W-:-:S13]  /*0ea0*/  ISETP.NE.AND.EX P0, PT, R7, RZ, PT, P0 ;  /* 0x000000ff0700720c */ /* 0x000fda0003f05300 */
[----:B------:R-:W-:Y:S05]  /*0eb0*/  @!P0 BRA `(.L_x_10) ;  /* 0x0000000000088947 */ /* 0x000fea0003800000 */
[----:B------:R0:W5:Y:S01]  /*0ec0*/  LD.E R88, desc[UR38][R6.64] ;  /* 0x0000002606587980 */ /* 0x000162000c101900 */
[----:B------:R-:W-:Y:S05]  /*0ed0*/  BRA `(.L_x_11) ;  /* 0x0000000000247947 */ /* 0x000fea0003800000 */
.L_x_10:
[----:B------:R-:W-:Y:S02]  /*0ee0*/  ULDC.64 UR4, c[0x0][0x590] ;  /* 0x0001640000047ab9 */ /* 0x000fe40000000a00 */
[----:B------:R-:W-:-:S04]  /*0ef0*/  ISETP.NE.U32.AND P0, PT, RZ, UR4, PT ;  /* 0x00000004ff007c0c */ /* 0x000fc8000bf05070 */
[----:B------:R-:W-:-:S13]  /*0f00*/  ISETP.NE.AND.EX P0, PT, RZ, UR5, PT, P0 ;  /* 0x00000005ff007c0c */ /* 0x000fda000bf05300 */
[----:B------:R-:W-:Y:S05]  /*0f10*/  @!P0 BRA `(.L_x_12) ;  /* 0x00000000000c8947 */ /* 0x000fea0003800000 */
[----:B------:R-:W2:Y:S02]  /*0f20*/  LDC.64 R88, c[0x0][0x590] ;  /* 0x00016400ff587b82 */ /* 0x000ea40000000a00 */
[----:B--2---:R2:W5:Y:S01]  /*0f30*/  LDG.E R88, desc[UR38][R88.64] ;  /* 0x0000002658587981 */ /* 0x004562000c1e1900 */
[----:B------:R-:W-:Y:S05]  /*0f40*/  BRA `(.L_x_11) ;  /* 0x0000000000087947 */ /* 0x000fea0003800000 */
.L_x_12:
[----:B------:R-:W-:Y:S02]  /*0f50*/  ULDC UR4, c[0x0][0x584] ;  /* 0x0001610000047ab9 */ /* 0x000fe40000000800 */
[----:B------:R-:W-:-:S07]  /*0f60*/  IMAD.U32 R88, RZ, RZ, UR4 ;  /* 0x00000004ff587e24 */ /* 0x000fce000f8e00ff */
.L_x_11:
[----:B------:R-:W-:-:S13]  /*0f70*/  LOP3.LUT P0, RZ, R0, 0xff, RZ, 0xc0, !PT ;  /* 0x000000ff00ff7812 */ /* 0x000fda000780c0ff */
[----:B------:R-:W-:Y:S05]  /*0f80*/  @!P0 EXIT ;  /* 0x000000000000894d */ /* 0x000fea0003800000 */
[----:B------:R-:W3:Y:S01]  /*0f90*/  LDC R90, c[0x0][0x658] ;  /* 0x00019600ff5a7b82 */ /* 0x000ee20000000800 */
[----:B------:R-:W-:Y:S01]  /*0fa0*/  ULDC.64 UR6, c[0x0][0x288] ;  /* 0x0000a20000067ab9 */ /* 0x000fe20000000a00 */
[----:B------:R-:W-:Y:S01]  /*0fb0*/  LOP3.LUT R14, R14, 0x1, RZ, 0xc0, !PT ;  /* 0x000000010e0e7812 */ /* 0x000fe200078ec0ff */
[----:B------:R-:W-:Y:S01]  /*0fc0*/  UIADD3 UR4, UR7, 0x3f, URZ ;  /* 0x0000003f07047890 */ /* 0x000fe2000fffe03f */
[----:B------:R-:W-:Y:S01]  /*0fd0*/  SHF.R.U32.HI R0, RZ, 0x2, R3 ;  /* 0x00000002ff007819 */ /* 0x000fe20000011603 */
[----:B01----:R-:W-:Y:S01]  /*0fe0*/  IMAD.MOV.U32 R7, RZ, RZ, -0x1 ;  /* 0xffffffffff077424 */ /* 0x003fe200078e00ff */
[----:B------:R-:W-:Y:S01]  /*0ff0*/  SHF.R.U32.HI R4, RZ, 0x1, R4 ;  /* 0x00000001ff047819 */ /* 0x000fe20000011604 */
[----:B------:R-:W-:Y:S01]  /*1000*/  USHF.R.S32.HI UR5, URZ, 0x1f, UR4 ;  /* 0x0000001f3f057899 */ /* 0x000fe20008011404 */
[----:B------:R-:W0:Y:S01]  /*1010*/  LDC.64 R92, c[0x0][0x5c8] ;  /* 0x00017200ff5c7b82 */ /* 0x000e220000000a00 */
[----:B------:R-:W-:Y:S01]  /*1020*/  IMAD.SHL.U32 R5, R14, 0x40, RZ ;  /* 0x000000400e057824 */ /* 0x000fe200078e00ff */
[----:B------:R-:W-:Y:S01]  /*1030*/  LOP3.LUT R0, R0, 0x7, RZ, 0xc0, !PT ;  /* 0x0000000700007812 */ /* 0x000fe200078ec0ff */
[----:B------:R-:W-:Y:S01]  /*1040*/  ULEA.HI UR5, UR5, UR4, URZ, 0x6 ;  /* 0x0000000405057291 */ /* 0x000fe2000f8f303f */
[----:B------:R-:W-:Y:S01]  /*1050*/  LOP3.LUT R23, R4, 0x30, RZ, 0xc0, !PT ;  /* 0x0000003004177812 */ /* 0x000fe200078ec0ff */
[----:B------:R-:W-:Y:S01]  /*1060*/  IMAD.MOV.U32 R9, RZ, RZ, 0x1 ;  /* 0x00000001ff097424 */ /* 0x000fe200078e00ff */
[--C-:B------:R-:W-:Y:S01]  /*1070*/  LOP3.LUT R22, R5, 0x40, R0.reuse, 0xe2, !PT ;  /* 0x0000004005167812 */ /* 0x100fe200078ee200 */
[----:B------:R-:W-:Y:S01]  /*1080*/  USHF.R.S32.HI UR43, URZ, 0x6, UR5 ;  /* 0x000000063f2b7899 */ /* 0x000fe20008011405 */
[----:B------:R-:W1:Y:S01]  /*1090*/  LDC R95, c[0x0][0x600] ;  /* 0x00018000ff5f7b82 */ /* 0x000e620000000800 */
[-C--:B------:R-:W-:Y:S01]  /*10a0*/  IADD3 R5, RZ, -R23.reuse, -R0 ;  /* 0x80000017ff057210 */ /* 0x080fe20007ffe800 */
[----:B------:R-:W-:Y:S01]  /*10b0*/  IMAD.U32 R6, RZ, RZ, UR6 ;  /* 0x00000006ff067e24 */ /* 0x000fe2000f8e00ff */
[C---:B--2---:R-:W-:Y:S01]  /*10c0*/  LOP3.LUT R89, R3.reuse, 0x3, RZ, 0xc0, !PT ;  /* 0x0000000303597812 */ /* 0x044fe200078ec0ff */
[----:B------:R-:W-:Y:S01]  /*10d0*/  UISETP.LT.AND UP0, UPT, UR43, 0x1, UPT ;  /* 0x000000012b00788c */ /* 0x000fe2000bf01270 */
[----:B------:R-:W-:Y:S01]  /*10e0*/  LOP3.LUT R94, R3, 0x80, RZ, 0xc0, !PT ;  /* 0x00000080035e7812 */ /* 0x000fe200078ec0ff */
[----:B------:R-:W-:Y:S01]  /*10f0*/  IMAD R5, R14, -0x40, R5 ;  /* 0xffffffc00e057824 */ /* 0x000fe200078e0205 */
[----:B------:R-:W-:Y:S01]  /*1100*/  ULDC UR4, c[0x0][0x284] ;  /* 0x0000a10000047ab9 */ /* 0x000fe20000000800 */
[-C--:B---3--:R-:W-:Y:S01]  /*1110*/  SHF.L.U32 R7, R7, R90.reuse, RZ ;  /* 0x0000005a07077219 */ /* 0x088fe200000006ff */
[----:B------:R-:W-:Y:S01]  /*1120*/  USEL UR44, UR43, 0x1, UP0 ;  /* 0x000000012b2c7887 */ /* 0x000fe20008000000 */
[----:B------:R-:W-:Y:S01]  /*1130*/  LOP3.LUT R22, R22, R23, RZ, 0xfc, !PT ;  /* 0x0000001716167212 */ /* 0x000fe200078efcff */
[----:B------:R-:W-:Y:S01]  /*1140*/  IMAD R89, R89, -0x2, R6 ;  /* 0xfffffffe59597824 */ /* 0x000fe200078e0206 */
[----:B------:R-:W-:Y:S01]  /*1150*/  SHF.L.U32 R90, R9, R90, RZ ;  /* 0x0000005a095a7219 */ /* 0x000fe200000006ff */
[----:B------:R-:W-:Y:S01]  /*1160*/  VIADD R97, R5, UR4 ;  /* 0x0000000405617c36 */ /* 0x000fe20008000000 */
[----:B------:R-:W-:Y:S01]  /*1170*/  LOP3.LUT R98, R18, 0x1, RZ, 0xfc, !PT ;  /* 0x0000000112627812 */ /* 0x000fe200078efcff */
[----:B------:R-:W-:Y:S01]  /*1180*/  IMAD.MOV.U32 R23, RZ, RZ, RZ ;  /* 0x000000ffff177224 */ /* 0x000fe200078e00ff */
[C---:B0-----:R-:W-:Y:S01]  /*1190*/  SHF.L.U64.HI R91, R92.reuse, 0x3, R93 ;  /* 0x000000035c5b7819 */ /* 0x041fe2000001025d */
[----:B------:R-:W-:Y:S01]  /*11a0*/  IMAD.SHL.U32 R92, R92, 0x8, RZ ;  /* 0x000000085c5c7824 */ /* 0x000fe200078e00ff */
[----:B------:R-:W-:Y:S01]  /*11b0*/  SHF.R.U32.HI R94, RZ, 0x7, R94 ;  /* 0x00000007ff5e7819 */ /* 0x000fe2000001165e */
[----:B------:R-:W-:Y:S01]  /*11c0*/  IMAD.SHL.U32 R93, R3, 0x2, RZ ;  /* 0x00000002035d7824 */ /* 0x000fe200078e00ff */
[----:B------:R-:W-:Y:S01]  /*11d0*/  LOP3.LUT R96, RZ, R7, RZ, 0x33, !PT ;  /* 0x00000007ff607212 */ /* 0x000fe200078e33ff */
[----:B------:R-:W-:Y:S01]  /*11e0*/  UIADD3 UR44, UR43, -UR44, URZ ;  /* 0x8000002c2b2c7290 */ /* 0x000fe2000fffe03f */
[----:B------:R-:W-:Y:S01]  /*11f0*/  UMOV UR40, URZ ;  /* 0x0000003f00287c82 */ /* 0x000fe20008000000 */
[----:B-1----:R-:W-:Y:S01]  /*1200*/  VIADD R95, R95, 0xffffffff ;  /* 0xffffffff5f5f7836 */ /* 0x002fe20000000000 */
[----:B------:R-:W-:-:S09]  /*1210*/  UMOV UR41, URZ ;  /* 0x0000003f00297c82 */ /* 0x000fd20008000000 */
.L_x_158:
[----:B0-----:R-:W0:Y:S01]  /*1220*/  SHFL.IDX PT, R0, R94, RZ, 0x1f ;  /* 0x00001fff5e007589 */ /* 0x001e2200000e0000 */
[----:B-1----:R-:W1:Y:S01]  /*1230*/  S2UR UR7, SR_CgaCtaId ;  /* 0x00000000000779c3 */ /* 0x002e620000008800 */
[----:B------:R-:W-:Y:S01]  /*1240*/  UMOV UR6, 0x400 ;  /* 0x0000040000067882 */ /* 0x000fe20000000000 */
[----:B0-----:R-:W-:Y:S01]  /*1250*/  R2UR UR4, R0 ;  /* 0x00000000000472ca */ /* 0x001fe200000e0000 */
[----:B-1----:R-:W-:-:S12]  /*1260*/  ULEA UR46, UR7, UR6, 0x18 ;  /* 0x00000006072e7291 */ /* 0x002fd8000f8ec03f */
[----:B------:R-:W-:-:S04]  /*1270*/  ULEA.HI UR5, UR4, UR4, URZ, 0x1 ;  /* 0x0000000404057291 */ /* 0x000fc8000f8f083f */
[----:B------:R-:W-:-:S04]  /*1280*/  ULOP3.LUT UR5, UR5, 0x7fffe, URZ, 0xc0, !UPT ;  /* 0x0007fffe05057892 */ /* 0x000fc8000f8ec03f */
[----:B------:R-:W-:-:S03]  /*1290*/  UIADD3 UR5, UR4, -UR5, URZ ;  /* 0x8000000504057290 */ /* 0x000fc6000fffe03f */
[----:B------:R-:W-:Y:S01]  /*12a0*/  ULDC UR4, c[0x0][0x28c] ;  /* 0x0000a30000047ab9 */ /* 0x000fe20000000800 */
[----:B------:R-:W-:Y:S01]  /*12b0*/  ULEA UR5, UR5, UR46, 0xd ;  /* 0x0000002e05057291 */ /* 0x000fe2000f8e683f */
[----:B------:R-:W-:-:S03]  /*12c0*/  ISETP.LT.AND P0, PT, RZ, UR4, PT ;  /* 0x00000004ff007c0c */ /* 0x000fc6000bf01270 */
[----:B------:R-:W-:-:S04]  /*12d0*/  UIADD3 UR5, UR5, 0x180, URZ ;  /* 0x0000018005057890 */ /* 0x000fc8000fffe03f */
[----:B------:R-:W-:-:S04]  /*12e0*/  USHF.R.U32.HI UR5, URZ, 0x4, UR5 ;  /* 0x000000043f057899 */ /* 0x000fc80008011605 */
[----:B------:R-:W-:-:S04]  /*12f0*/  ULOP3.LUT UR5, UR5, 0x3fff, URZ, 0xc0, !UPT ;  /* 0x00003fff05057892 */ /* 0x000fc8000f8ec03f */
[----:B------:R-:W-:Y:S01]  /*1300*/  ULOP3.LUT UR45, UR5, 0x10000, URZ, 0xfc, !UPT ;  /* 0x00010000052d7892 */ /* 0x000fe2000f8efc3f */
[----:B--2345:R-:W-:Y:S11]  /*1310*/  @P0 BRA `(.L_x_13) ;  /* 0x0000000000400947 */ /* 0x03cff60003800000 */
[----:B------:R-:W-:Y:S01]  /*1320*/  MOV R0, 0x0 ;  /* 0x0000000000007802 */ /* 0x000fe20000000f00 */
[----:B------:R-:W-:Y:S01]  /*1330*/  ULDC.64 UR4, c[0x4][0x68] ;  /* 0x01001a0000047ab9 */ /* 0x000fe20000000a00 */
[----:B------:R-:W-:Y:S01]  /*1340*/  ULDC.64 UR6, c[0x4][0x8] ;  /* 0x0100020000067ab9 */ /* 0x000fe20000000a00 */
[----:B------:R-:W-:Y:S01]  /*1350*/  IMAD.U32 R4, RZ, RZ, UR4 ;  /* 0x00000004ff047e24 */ /* 0x000fe2000f8e00ff */
[----:B------:R0:W1:Y:S01]  /*1360*/  LDC.64 R14, c[0x4][R0] ;  /* 0x01000000000e7b82 */ /* 0x0000620000000a00 */
[----:B------:R-:W-:Y:S01]  /*1370*/  IMAD.U32 R5, RZ, RZ, UR5 ;  /* 0x00000005ff057e24 */ /* 0x000fe2000f8e00ff */
[----:B------:R-:W-:Y:S01]  /*1380*/  ULDC.64 UR4, c[0x4][0x70] ;  /* 0x01001c0000047ab9 */ /* 0x000fe20000000a00 */
[----:B------:R-:W-:Y:S02]  /*1390*/  IMAD.U32 R10, RZ, RZ, UR6 ;  /* 0x00000006ff0a7e24 */ /* 0x000fe4000f8e00ff */
[----:B------:R-:W-:Y:S02]  /*13a0*/  IMAD.U32 R6, RZ, RZ, UR4 ;  /* 0x00000004ff067e24 */ /* 0x000fe4000f8e00ff */
[----:B------:R-:W-:-:S02]  /*13b0*/  IMAD.U32 R7, RZ, RZ, UR5 ;  /* 0x00000005ff077e24 */ /* 0x000fc4000f8e00ff */
[----:B------:R-:W-:Y:S02]  /*13c0*/  IMAD.U32 R11, RZ, RZ, UR7 ;  /* 0x00000007ff0b7e24 */ /* 0x000fe4000f8e00ff */
[----:B------:R-:W-:Y:S02]  /*13d0*/  IMAD.MOV.U32 R8, RZ, RZ, 0x1e1 ;  /* 0x000001e1ff087424 */ /* 0x000fe400078e00ff */
[----:B------:R-:W-:Y:S02]  /*13e0*/  IMAD.MOV.U32 R12, RZ, RZ, 0x1 ;  /* 0x00000001ff0c7424 */ /* 0x000fe400078e00ff */
[----:B0-----:R-:W-:-:S07]  /*13f0*/  IMAD.MOV.U32 R13, RZ, RZ, RZ ;  /* 0x000000ffff0d7224 */ /* 0x001fce00078e00ff */
[----:B------:R-:W-:-:S07]  /*1400*/  LEPC R20, `(.L_x_13) ;  /* 0x000000001014794e */ /* 0x000fce0000000000 */
[----:B-1---5:R-:W-:Y:S05]  /*1410*/  CALL.ABS.NOINC R14 ;  /* 0x000000000e007343 */ /* 0x022fea0003c00000 */
.L_x_13:
[----:B------:R-:W-:-:S13]  /*1420*/  ISETP.NE.AND P0, PT, R98, 0x3, PT ;  /* 0x000000036200780c */ /* 0x000fda0003f05270 */
[----:B------:R-:W-:Y:S05]  /*1430*/  @!P0 BRA `(.L_x_14) ;  /* 0x0000000000048947 */ /* 0x000fea0003800000 */
[----:B------:R-:W-:Y:S01]  /*1440*/  BPT.TRAP 0x1 ;  /* 0x000000040000795c */ /* 0x000fe20000300000 */
.L_x_14:
[----:B------:R-:W-:Y:S02]  /*1450*/  IMAD.U32 R3, RZ, RZ, UR41 ;  /* 0x00000029ff037e24 */ /* 0x000fe4000f8e00ff */
[----:B------:R-:W-:-:S03]  /*1460*/  IMAD.U32 R0, RZ, RZ, UR40 ;  /* 0x00000028ff007e24 */ /* 0x000fc6000f8e00ff */
[----:B------:R-:W-:Y:S02]  /*1470*/  LEA R3, R3, UR46, 0x3 ;  /* 0x0000002e03037c11 */ /* 0x000fe4000f8e18ff */
[----:B------:R-:W-:-:S04]  /*1480*/  SHF.L.U32 R0, R0, 0x1f, RZ ;  /* 0x0000001f00007819 */ /* 0x000fc800000006ff */
[----:B------:R0:W1:Y:S01]  /*1490*/  SYNCS.PHASECHK.TRANS64.TRYWAIT P1, [R3+URZ], R0 ;  /* 0x00000000030075a7 */ /* 0x000062000802017f */
[----:B------:R-:W-:Y:S05]  /*14a0*/  @!P0 BRA `(.L_x_15) ;  /* 0x0000000000048947 */ /* 0x000fea0003800000 */
[----:B------:R-:W-:Y:S01]  /*14b0*/  BPT.TRAP 0x1 ;  /* 0x000000040000795c */ /* 0x000fe20000300000 */
.L_x_15:
[----:B------:R-:W-:-:S05]  /*14c0*/  IMAD.U32 R4, RZ, RZ, UR44 ;  /* 0x0000002cff047e24 */ /* 0x000fca000f8e00ff */
[----:B------:R-:W-:Y:S01]  /*14d0*/  ISETP.GE.AND P2, PT, R4, 0x1, PT ;  /* 0x000000010400780c */ /* 0x000fe20003f46270 */
[----:B-1----:R-:W-:-:S12]  /*14e0*/  @P1 BRA `(.L_x_16) ;  /* 0x0000000000081947 */ /* 0x002fd80003800000 */
[----:B------:R-:W1:Y:S02]  /*14f0*/  SYNCS.PHASECHK.TRANS64.TRYWAIT P1, [R3+URZ], R0 ;  /* 0x00000000030075a7 */ /* 0x000e64000802017f */
[----:B-1----:R-:W-:Y:S05]  /*1500*/  @!P1 BRA `(.L_x_17) ;  /* 0x00000068002c9947 */ /* 0x002fea0003800000 */
.L_x_16:
[----:B------:R-:W-:Y:S05]  /*1510*/  WARPSYNC.ALL ;  /* 0x0000000000007948 */ /* 0x000fea0003800000 */
[----:B------:R-:W-:Y:S01]  /*1520*/  UIADD3 UR4, UR46, 0x1c180, URZ ;  /* 0x0001c1802e047890 */ /* 0x000fe2000fffe03f */
[----:B------:R-:W-:Y:S01]  /*1530*/  WARPGROUP.ARRIVE ;  /* 0x00000000000079c5 */ /* 0x000fe20000000000 */
[----:B------:R-:W-:Y:S02]  /*1540*/  ULEA UR5, UR41, UR45, 0xa ;  /* 0x0000002d29057291 */ /* 0x000fe4000f8e503f */
[----:B------:R-:W-:Y:S01]  /*1550*/  USHF.R.U32.HI UR4, URZ, 0x4, UR4 ;  /* 0x000000043f047899 */ /* 0x000fe20008011604 */
[----:B------:R-:W-:Y:S01]  /*1560*/  UMOV UR9, 0x40000040 ;  /* 0x4000004000097882 */ /* 0x000fe20000000000 */
[----:B------:R-:W-:-:S02]  /*1570*/  UMOV UR11, 0x40000040 ;  /* 0x40000040000b7882 */ /* 0x000fc40000000000 */
[----:B------:R-:W-:Y:S01]  /*1580*/  ULOP3.LUT UR4, UR4, 0x3fff, URZ, 0xc0, !UPT ;  /* 0x00003fff04047892 */ /* 0x000fe2000f8ec03f */
[----:B------:R-:W-:-:S03]  /*1590*/  UMOV UR8, UR5 ;  /* 0x0000000500087c82 */ /* 0x000fc60008000000 */
[----:B------:R-:W-:-:S04]  /*15a0*/  ULOP3.LUT UR4, UR4, 0x2000000, URZ, 0xfc, !UPT ;  /* 0x0200000004047892 */ /* 0x000fc8000f8efc3f */
[----:B------:R-:W-:-:S07]  /*15b0*/  ULEA UR6, UR41, UR4, 0xa ;  /* 0x0000000429067291 */ /* 0x000fce000f8e503f */
[----:B------:R-:W-:Y:S02]  /*15c0*/  UMOV UR10, UR6 ;  /* 0x00000006000a7c82 */ /* 0x000fe40008000000 */
[----:B------:R-:W-:Y:S01]  /*15d0*/  HGMMA.64x128x16.F32 R24, gdesc[UR8].tnspB, RZ, !UPT, gsb0 ;  /* 0x41e00000081879f0 */ /* 0x000fe2000c0008ff */
[----:B------:R-:W-:Y:S02]  /*15e0*/  UIADD3 UR8, UR5, 0x2, URZ ;  /* 0x0000000205087890 */ /* 0x000fe4000fffe03f */
[----:B------:R-:W-:Y:S01]  /*15f0*/  UIADD3 UR10, UR6, 0x80, URZ ;  /* 0x00000080060a7890 */ /* 0x000fe2000fffe03f */
[----:B------:R-:W-:Y:S01]  /*1600*/  UMOV UR9, 0x40000040 ;  /* 0x4000004000097882 */ /* 0x000fe20000000000 */
[----:B------:R-:W-:Y:S01]  /*1610*/  UMOV UR11, 0x40000040 ;  /* 0x40000040000b7882 */ /* 0x000fe20000000000 */
[----:B------:R-:W-:Y:S02]  /*1620*/  WARPGROUP.DEPBAR.LE gsb0, 0x0 ;  /* 0x00008000000079c5 */ /* 0x000fe40000010000 */
[----:B------:R-:W-:-:S06]  /*1630*/  WARPGROUP.ARRIVE ;  /* 0x00000000000079c5 */ /* 0x000fcc0000000000 */
[----:B------:R-:W-:Y:S01]  /*1640*/  HGMMA.64x128x16.F32 R24, gdesc[UR8].tnspB, R24, gsb0 ;  /* 0x41e00000081879f0 */ /* 0x000fe20008000818 */
        /* <DEDUP_REMOVED lines=13> */
[----:B------:R-:W-:Y:S03]  /*1720*/  HGMMA.64x128x16.F32 R24, gdesc[UR8].tnspB, R24, gsb0 ;  /* 0x41e00000081879f0 */ /* 0x000fe60008000818 */
[----:B------:R-:W-:Y:S02]  /*1730*/  WARPGROUP.DEPBAR.LE gsb0, 0x0 ;  /* 0x00008000000079c5 */ /* 0x000fe40000010000 */
[----:B------:R-:W-:Y:S05]  /*1740*/  @!P2 BRA `(.L_x_18) ;  /* 0x00000004001ca947 */ /* 0x000fea0003800000 */
[----:B------:R-:W-:Y:S01]  /*1750*/  UIADD3 UR5, UR41, 0x1, URZ ;  /* 0x0000000129057890 */ /* 0x000fe2000fffe03f */
[----:B01----:R-:W-:-:S03]  /*1760*/  IMAD.U32 R0, RZ, RZ, UR44 ;  /* 0x0000002cff007e24 */ /* 0x003fc6000f8e00ff */
[----:B------:R-:W-:-:S04]  /*1770*/  UISETP.NE.AND UP0, UPT, UR5, 0x7, UPT ;  /* 0x000000070500788c */ /* 0x000fc8000bf05270 */
[----:B------:R-:W-:Y:S02]  /*1780*/  USEL UR6, URZ, 0x1, UP0 ;  /* 0x000000013f067887 */ /* 0x000fe40008000000 */
[----:B------:R-:W-:Y:S02]  /*1790*/  USEL UR5, UR5, URZ, UP0 ;  /* 0x0000003f05057287 */ /* 0x000fe40008000000 */
[----:B------:R-:W-:-:S06]  /*17a0*/  ULOP3.LUT UR6, UR40, UR6, URZ, 0x3c, !UPT ;  /* 0x0000000628067292 */ /* 0x000fcc000f8e3c3f */
[----:B------:R-:W-:Y:S01]  /*17b0*/  IMAD.U32 R5, RZ, RZ, UR6 ;  /* 0x00000006ff057e24 */ /* 0x000fe2000f8e00ff */
[----:B------:R-:W-:-:S06]  /*17c0*/  UMOV UR6, UR41 ;  /* 0x0000002900067c82 */ /* 0x000fcc0008000000 */
.L_x_25:
[----:B01----:R-:W-:Y:S05]  /*17d0*/  @!P0 BRA `(.L_x_19) ;  /* 0x0000000000048947 */ /* 0x003fea0003800000 */
[----:B------:R-:W-:Y:S01]  /*17e0*/  BPT.TRAP 0x1 ;  /* 0x000000040000795c */ /* 0x000fe20000300000 */
.L_x_19:
[----:B------:R-:W0:Y:S01]  /*17f0*/  S2UR UR8, SR_CgaCtaId ;  /* 0x00000000000879c3 */ /* 0x000e220000008800 */
[----:B------:R-:W-:Y:S01]  /*1800*/  UMOV UR7, 0x400 ;  /* 0x0000040000077882 */ /* 0x000fe20000000000 */
[----:B------:R-:W-:Y:S01]  /*1810*/  SHF.L.U32 R3, R5, 0x1f, RZ ;  /* 0x0000001f05037819 */ /* 0x000fe200000006ff */
[----:B0-----:R-:W-:-:S04]  /*1820*/  ULEA UR13, UR8, UR7, 0x18 ;  /* 0x00000007080d7291 */ /* 0x001fc8000f8ec03f */
[----:B------:R-:W-:-:S09]  /*1830*/  ULEA UR7, UR5, UR13, 0x3 ;  /* 0x0000000d05077291 */ /* 0x000fd2000f8e183f */
[----:B------:R0:W1:Y:S01]  /*1840*/  SYNCS.PHASECHK.TRANS64.TRYWAIT P1, [UR7], R3 ;  /* 0x00000003ff0075a7 */ /* 0x0000620008020147 */
[----:B------:R-:W-:Y:S05]  /*1850*/  @!P0 BRA `(.L_x_20) ;  /* 0x0000000000048947 */ /* 0x000fea0003800000 */
[----:B------:R-:W-:Y:S01]  /*1860*/  BPT.TRAP 0x1 ;  /* 0x000000040000795c */ /* 0x000fe20000300000 */
.L_x_20:
[----:B-1----:R-:W-:Y:S05]  /*1870*/  @P1 BRA `(.L_x_21) ;  /* 0x0000000000081947 */ /* 0x002fea0003800000 */
[----:B------:R-:W1:Y:S02]  /*1880*/  SYNCS.PHASECHK.TRANS64.TRYWAIT P1, [UR7], R3 ;  /* 0x00000003ff0075a7 */ /* 0x000e640008020147 */
[----:B-1----:R-:W-:Y:S05]  /*1890*/  @!P1 BRA `(.L_x_22) ;  /* 0x00000064005c9947 */ /* 0x002fea0003800000 */
.L_x_21:
[----:B------:R-:W-:Y:S01]  /*18a0*/  ULEA UR7, UR5, UR45, 0xa ;  /* 0x0000002d05077291 */ /* 0x000fe2000f8e503f */
[----:B------:R-:W-:Y:S01]  /*18b0*/  WARPGROUP.ARRIVE ;  /* 0x00000000000079c5 */ /* 0x000fe20000000000 */
[----:B------:R-:W-:Y:S01]  /*18c0*/  ULEA UR12, UR5, UR4, 0xa ;  /* 0x00000004050c7291 */ /* 0x000fe2000f8e503f */
[----:B------:R-:W-:Y:S01]  /*18d0*/  UMOV UR9, 0x40000040 ;  /* 0x4000004000097882 */ /* 0x000fe20000000000 */
[----:B------:R-:W-:-:S03]  /*18e0*/  UMOV UR11, 0x40000040 ;  /* 0x40000040000b7882 */ /* 0x000fc60000000000 */
[----:B------:R-:W-:Y:S02]  /*18f0*/  UMOV UR8, UR7 ;  /* 0x0000000700087c82 */ /* 0x000fe40008000000 */
[----:B------:R-:W-:Y:S02]  /*1900*/  UMOV UR10, UR12 ;  /* 0x0000000c000a7c82 */ /* 0x000fe40008000000 */
[----:B------:R-:W-:Y:S01]  /*1910*/  HGMMA.64x128x16.F32 R24, gdesc[UR8].tnspB, R24, gsb0 ;  /* 0x41e00000081879f0 */ /* 0x000fe20008000818 */
[----:B------:R-:W-:Y:S02]  /*1920*/  UIADD3 UR8, UR7, 0x2, URZ ;  /* 0x0000000207087890 */ /* 0x000fe4000fffe03f */
[----:B------:R-:W-:Y:S01]  /*1930*/  UIADD3 UR10, UR12, 0x80, URZ ;  /* 0x000000800c0a7890 */ /* 0x000fe2000fffe03f */
[----:B------:R-:W-:Y:S01]  /*1940*/  UMOV UR9, 0x40000040 ;  /* 0x4000004000097882 */ /* 0x000fe20000000000 */
[----:B------:R-:W-:Y:S01]  /*1950*/  UMOV UR11, 0x40000040 ;  /* 0x40000040000b7882 */ /* 0x000fe20000000000 */
[----:B------:R-:W-:-:S02]  /*1960*/  WARPGROUP.DEPBAR.LE gsb0, 0x0 ;  /* 0x00008000000079c5 */ /* 0x000fc40000010000 */
        /* <DEDUP_REMOVED lines=18> */
[----:B------:R-:W-:Y:S01]  /*1a90*/  BPT.TRAP 0x1 ;  /* 0x000000040000795c */ /* 0x000fe20000300000 */
.L_x_23:
[----:B------:R-:W-:Y:S01]  /*1aa0*/  ULEA UR7, UR6, UR13, 0x3 ;  /* 0x0000000d06077291 */ /* 0x000fe2000f8e183f */
[----:B------:R-:W-:-:S03]  /*1ab0*/  ISETP.GT.U32.AND P1, PT, R18, 0x1, PT ;  /* 0x000000011200780c */ /* 0x000fc60003f24070 */
[----:B------:R-:W-:-:S04]  /*1ac0*/  UIADD3 UR7, UR7, 0x38, URZ ;  /* 0x0000003807077890 */ /* 0x000fc8000fffe03f */
[----:B------:R-:W-:-:S09]  /*1ad0*/  UPRMT UR7, URZ, 0x654, UR7 ;  /* 0x000006543f077896 */ /* 0x000fd20008000007 */
[----:B------:R-:W-:Y:S01]  /*1ae0*/  SYNCS.ARRIVE.TRANS64.RED.A1T0 RZ, [UR7], RZ ;  /* 0x000000ffffff79a7 */ /* 0x000fe20008100407 */
[----:B------:R-:W-:Y:S05]  /*1af0*/  @P1 BRA `(.L_x_24) ;  /* 0x0000000000041947 */ /* 0x000fea0003800000 */
[----:B------:R-:W-:Y:S01]  /*1b00*/  BPT.TRAP 0x1 ;  /* 0x000000040000795c */ /* 0x000fe20000300000 */
.L_x_24:
[----:B------:R-:W-:Y:S01]  /*1b10*/  UIADD3 UR5, UR5, 0x1, URZ ;  /* 0x0000000105057890 */ /* 0x000fe2000fffe03f */
[C---:B------:R-:W-:Y:S01]  /*1b20*/  ISETP.GT.AND P1, PT, R0.reuse, 0x1, PT ;  /* 0x000000010000780c */ /* 0x040fe20003f24270 */
[----:B------:R-:W-:Y:S01]  /*1b30*/  UIADD3 UR6, UR6, 0x1, URZ ;  /* 0x0000000106067890 */ /* 0x000fe2000fffe03f */
[----:B------:R-:W-:Y:S01]  /*1b40*/  VIADD R0, R0, 0xffffffff ;  /* 0xffffffff00007836 */ /* 0x000fe20000000000 */
[----:B------:R-:W-:Y:S02]  /*1b50*/  UISETP.NE.AND UP0, UPT, UR5, 0x7, UPT ;  /* 0x000000070500788c */ /* 0x000fe4000bf05270 */
[----:B------:R-:W-:Y:S02]  /*1b60*/  UISETP.NE.AND UP1, UPT, UR6, 0x7, UPT ;  /* 0x000000070600788c */ /* 0x000fe4000bf25270 */
[----:B------:R-:W-:Y:S02]  /*1b70*/  USEL UR7, URZ, 0x1, UP0 ;  /* 0x000000013f077887 */ /* 0x000fe40008000000 */
[----:B------:R-:W-:-:S02]  /*1b80*/  USEL UR5, UR5, URZ, UP0 ;  /* 0x0000003f05057287 */ /* 0x000fc40008000000 */
[----:B------:R-:W-:Y:S02]  /*1b90*/  USEL UR6, UR6, URZ, UP1 ;  /* 0x0000003f06067287 */ /* 0x000fe40008800000 */
[----:B------:R-:W-:Y:S01]  /*1ba0*/  LOP3.LUT R5, R5, UR7, RZ, 0x3c, !PT ;  /* 0x0000000705057c12 */ /* 0x000fe2000f8e3cff */
[----:B------:R-:W-:Y:S09]  /*1bb0*/  @P1 BRA `(.L_x_25) ;  /* 0xfffffffc00041947 */ /* 0x000ff2000383ffff */
.L_x_18:
[----:B01----:R-:W0:Y:S02]  /*1bc0*/  LDC R0, c[0x0][0x28c] ;  /* 0x0000a300ff007b82 */ /* 0x003e240000000800 */
[----:B0-----:R-:W-:-:S13]  /*1bd0*/  ISETP.GE.AND P1, PT, R0, 0x1, PT ;  /* 0x000000010000780c */ /* 0x001fda0003f26270 */
[----:B------:R-:W-:Y:S05]  /*1be0*/  @!P1 BRA `(.L_x_26) ;  /* 0x0000000000489947 */ /* 0x000fea0003800000 */
[----:B------:R-:W-:Y:S05]  /*1bf0*/  @!P0 BRA `(.L_x_27) ;  /* 0x0000000000048947 */ /* 0x000fea0003800000 */
[----:B------:R-:W-:Y:S01]  /*1c00*/  BPT.TRAP 0x1 ;  /* 0x000000040000795c */ /* 0x000fe20000300000 */
.L_x_27:
[----:B------:R-:W0:Y:S01]  /*1c10*/  S2UR UR7, SR_CgaCtaId ;  /* 0x00000000000779c3 */ /* 0x000e220000008800 */
[----:B------:R-:W-:Y:S01]  /*1c20*/  UIADD3 UR6, UR44, UR41, URZ ;  /* 0x000000292c067290 */ /* 0x000fe2000fffe03f */
[----:B------:R-:W-:-:S03]  /*1c30*/  ISETP.GT.U32.AND P0, PT, R18, 0x1, PT ;  /* 0x000000011200780c */ /* 0x000fc60003f04070 */
[----:B------:R-:W-:-:S04]  /*1c40*/  UIMAD.WIDE.U32 UR4, UR6, 0x24924925, URZ ;  /* 0x24924925060478a5 */ /* 0x000fc8000f8e003f */
[----:B------:R-:W-:-:S04]  /*1c50*/  UIADD3 UR4, UR6, -UR5, URZ ;  /* 0x8000000506047290 */ /* 0x000fc8000fffe03f */
[----:B------:R-:W-:-:S03]  /*1c60*/  ULEA.HI UR4, UR4, UR5, URZ, 0x1f ;  /* 0x0000000504047291 */ /* 0x000fc6000f8ff83f */
[----:B------:R-:W-:Y:S01]  /*1c70*/  UMOV UR5, 0x400 ;  /* 0x0000040000057882 */ /* 0x000fe20000000000 */
[----:B------:R-:W-:-:S04]  /*1c80*/  USHF.R.U32.HI UR4, URZ, 0x2, UR4 ;  /* 0x000000023f047899 */ /* 0x000fc80008011604 */
[----:B------:R-:W-:Y:S02]  /*1c90*/  UIMAD UR4, UR4, -0x7, UR6 ;  /* 0xfffffff9040478a4 */ /* 0x000fe4000f8e0206 */
[----:B0-----:R-:W-:-:S04]  /*1ca0*/  ULEA UR5, UR7, UR5, 0x18 ;  /* 0x0000000507057291 */ /* 0x001fc8000f8ec03f */
[----:B------:R-:W-:-:S04]  /*1cb0*/  ULEA UR4, UR4, UR5, 0x3 ;  /* 0x0000000504047291 */ /* 0x000fc8000f8e183f */
[----:B------:R-:W-:-:S04]  /*1cc0*/  UIADD3 UR4, UR4, 0x38, URZ ;  /* 0x0000003804047890 */ /* 0x000fc8000fffe03f */
[----:B------:R-:W-:-:S09]  /*1cd0*/  UPRMT UR4, URZ, 0x654, UR4 ;  /* 0x000006543f047896 */ /* 0x000fd20008000004 */
[----:B------:R-:W-:Y:S01]  /*1ce0*/  SYNCS.ARRIVE.TRANS64.RED.A1T0 RZ, [UR4], RZ ;  /* 0x000000ffffff79a7 */ /* 0x000fe20008100404 */
[----:B------:R-:W-:Y:S05]  /*1cf0*/  @P0 BRA `(.L_x_26) ;  /* 0x0000000000040947 */ /* 0x000fea0003800000 */
[----:B------:R-:W-:Y:S01]  /*1d00*/  BPT.TRAP 0x1 ;  /* 0x000000040000795c */ /* 0x000fe20000300000 */
.L_x_26:
[----:B------:R-:W-:Y:S01]  /*1d10*/  UISETP.GE.U32.AND UP1, UPT, UR43, 0x7, UPT ;  /* 0x000000072b00788c */ /* 0x000fe2000bf26070 */
[----:B------:R-:W-:Y:S01]  /*1d20*/  IMAD.SHL.U32 R6, R100, 0x80, RZ ;  /* 0x0000008064067824 */ /* 0x000fe200078e00ff */
[----:B------:R-:W-:Y:S01]  /*1d30*/  UIADD3 UR41, UR43, UR41, URZ ;  /* 0x000000292b297290 */ /* 0x000fe2000fffe03f */
[----:B------:R-:W-:Y:S01]  /*1d40*/  SHF.R.S32.HI R11, RZ, 0x1f, R99 ;  /* 0x0000001fff0b7819 */ /* 0x000fe20000011463 */
[----:B------:R-:W-:Y:S01]  /*1d50*/  ULDC UR10, c[0x0][0x288] ;  /* 0x0000a200000a7ab9 */ /* 0x000fe20000000800 */
[----:B------:R-:W-:Y:S01]  /*1d60*/  IMAD.SHL.U32 R10, R101, 0x80, RZ ;  /* 0x00000080650a7824 */ /* 0x000fe200078e00ff */
[C---:B------:R-:W-:Y:S01]  /*1d70*/  LOP3.LUT R8, R6.reuse, 0x6, R93, 0xf8, !PT ;  /* 0x0000000606087812 */ /* 0x040fe200078ef85d */
[----:B------:R-:W-:Y:S01]  /*1d80*/  UISETP.GT.U32.AND UP0, UPT, UR41, 0x6, UPT ;  /* 0x000000062900788c */ /* 0x000fe2000bf04070 */
[----:B------:R-:W-:Y:S01]  /*1d90*/  ISETP.GE.AND P0, PT, R6, UR10, PT ;  /* 0x0000000a06007c0c */ /* 0x000fe2000bf06270 */
[----:B------:R-:W-:Y:S01]  /*1da0*/  ULDC.64 UR6, c[0x0][0x5d0] ;  /* 0x0001740000067ab9 */ /* 0x000fe20000000a00 */
[----:B------:R-:W-:Y:S01]  /*1db0*/  ULDC UR11, c[0x0][0x284] ;  /* 0x0000a100000b7ab9 */ /* 0x000fe20000000800 */
[----:B------:R-:W-:Y:S01]  /*1dc0*/  @UP1 UIMAD.WIDE.U32 UR4, UR41, 0x24924925, URZ ;  /* 0x24924925290418a5 */ /* 0x000fe2000f8e003f */
[----:B------:R-:W-:Y:S01]  /*1dd0*/  SHF.R.S32.HI R9, RZ, 0x1f, R8 ;  /* 0x0000001fff097819 */ /* 0x000fe20000011408 */
[----:B------:R-:W-:Y:S01]  /*1de0*/  IMAD R0, R11, UR6, RZ ;  /* 0x000000060b007c24 */ /* 0x000fe2000f8e02ff */
[----:B------:R-:W-:Y:S01]  /*1df0*/  UISETP.LT.U32.AND UP0, UPT, UR43, 0x7, UP0 ;  /* 0x000000072b00788c */ /* 0x000fe20008701070 */
[----:B------:R-:W-:Y:S01]  /*1e00*/  ISETP.GE.OR P0, PT, R10, UR11, P0 ;  /* 0x0000000b0a007c0c */ /* 0x000fe20008706670 */
[----:B------:R-:W-:Y:S01]  /*1e10*/  @UP1 UIADD3 UR4, UR41, -UR5, URZ ;  /* 0x8000000529041290 */ /* 0x000fe2000fffe03f */
[C---:B------:R-:W-:Y:S01]  /*1e20*/  IMAD R3, R99.reuse, UR7, R0 ;  /* 0x0000000763037c24 */ /* 0x040fe2000f8e0200 */
[----:B------:R-:W-:Y:S01]  /*1e30*/  ULDC.64 UR8, c[0x0][0x5c8] ;  /* 0x0001720000087ab9 */ /* 0x000fe20000000a00 */
[----:B------:R-:W-:Y:S01]  /*1e40*/  IMAD.WIDE.U32 R4, R99, UR6, R8 ;  /* 0x0000000663047c25 */ /* 0x000fe2000f8e0008 */
[----:B------:R-:W-:-:S02]  /*1e50*/  USEL UR6, URZ, 0x1, !UP0 ;  /* 0x000000013f067887 */ /* 0x000fc4000c000000 */
[----:B------:R-:W-:Y:S01]  /*1e60*/  @UP1 ULEA.HI UR4, UR4, UR5, URZ, 0x1f ;  /* 0x0000000504041291 */ /* 0x000fe2000f8ff83f */
[----:B------:R-:W-:Y:S01]  /*1e70*/  IMAD.WIDE R100, R101, 0x80, R22 ;  /* 0x0000008065647825 */ /* 0x000fe200078e0216 */
[----:B------:R-:W-:Y:S02]  /*1e80*/  ULOP3.LUT UR40, UR40, UR6, URZ, 0x3c, !UPT ;  /* 0x0000000628287292 */ /* 0x000fe4000f8e3c3f */
[----:B------:R-:W-:Y:S01]  /*1e90*/  @UP1 USHF.R.U32.HI UR4, URZ, 0x2, UR4 ;  /* 0x000000023f041899 */ /* 0x000fe20008011604 */
[----:B------:R-:W-:Y:S02]  /*1ea0*/  IMAD.IADD R5, R5, 0x1, R3 ;  /* 0x0000000105057824 */ /* 0x000fe400078e0203 */
[----:B------:R-:W-:Y:S01]  /*1eb0*/  IMAD R3, R101, UR8, RZ ;  /* 0x0000000865037c24 */ /* 0x000fe2000f8e02ff */
[----:B------:R-:W-:Y:S01]  /*1ec0*/  @UP1 ULOP3.LUT UR40, UR40, 0x1, UR4, 0x78, !UPT ;  /* 0x0000000128281892 */ /* 0x000fe2000f8e7804 */
[----:B------:R-:W-:-:S04]  /*1ed0*/  IMAD.WIDE.U32 R102, R100, UR8, R4 ;  /* 0x0000000864667c25 */ /* 0x000fc8000f8e0004 */
[----:B------:R-:W-:Y:S02]  /*1ee0*/  IMAD R7, R100, UR9, R3 ;  /* 0x0000000964077c24 */ /* 0x000fe4000f8e0203 */
[----:B------:R-:W-:Y:S01]  /*1ef0*/  IMAD.MOV.U32 R0, RZ, RZ, -0x1 ;  /* 0xffffffffff007424 */ /* 0x000fe200078e00ff */
[----:B------:R-:W-:Y:S06]  /*1f00*/  @P0 BRA `(.L_x_28) ;  /* 0x00000040001c0947 */ /* 0x000fec0003800000 */
[----:B-----5:R-:W-:Y:S01]  /*1f10*/  FSETP.NEU.AND P0, PT, R88, RZ, PT ;  /* 0x000000ff5800720b */ /* 0x020fe20003f0d000 */
[----:B------:R-:W-:Y:S01]  /*1f20*/  IMAD.IADD R4, R89, 0x1, -R6 ;  /* 0x0000000159047824 */ /* 0x000fe200078e0a06 */
[----:B------:R-:W-:Y:S01]  /*1f30*/  BSSY B0, `(.L_x_28) ;  /* 0x0000404000007945 */ /* 0x000fe20003800000 */
[----:B------:R-:W-:Y:S02]  /*1f40*/  IMAD.IADD R3, R97, 0x1, -R10 ;  /* 0x0000000161037824 */ /* 0x000fe400078e0a0a */
[----:B------:R-:W-:Y:S01]  /*1f50*/  IMAD.IADD R113, R103, 0x1, R7 ;  /* 0x0000000167717824 */ /* 0x000fe200078e0207 */
[----:B------:R-:W-:-:S04]  /*1f60*/  ISETP.GT.AND P2, PT, R4, RZ, PT ;  /* 0x000000ff0400720c */ /* 0x000fc80003f44270 */
[----:B------:R-:W-:-:S03]  /*1f70*/  ISETP.GT.AND P1, PT, R3, RZ, P2 ;  /* 0x000000ff0300720c */ /* 0x000fc60001724270 */
[----:B------:R-:W-:Y:S10]  /*1f80*/  @!P0 BRA `(.L_x_29) ;  /* 0x0000002c00288947 */ /* 0x000ff40003800000 */
[----:B------:R-:W0:Y:S01]  /*1f90*/  LDC.64 R106, c[0x0][0x5b8] ;  /* 0x00016e00ff6a7b82 */ /* 0x000e220000000a00 */
[----:B------:R-:W-:-:S07]  /*1fa0*/  ULDC.64 UR4, c[0x0][0x5c0] ;  /* 0x0001700000047ab9 */ /* 0x000fce0000000a00 */
[----:B------:R-:W1:Y:S08]  /*1fb0*/  LDC.64 R108, c[0x0][0x5b0] ;  /* 0x00016c00ff6c7b82 */ /* 0x000e700000000a00 */
[----:B------:R-:W2:Y:S01]  /*1fc0*/  LDC.64 R110, c[0x0][0x5a8] ;  /* 0x00016a00ff6e7b82 */ /* 0x000ea20000000a00 */
[-C--:B0-----:R-:W-:Y:S02]  /*1fd0*/  IMAD R6, R11, R106.reuse, RZ ;  /* 0x0000006a0b067224 */ /* 0x081fe400078e02ff */
[----:B------:R-:W-:-:S04]  /*1fe0*/  IMAD.WIDE.U32 R104, R99, R106, R8 ;  /* 0x0000006a63687225 */ /* 0x000fc800078e0008 */
[----:B------:R-:W-:Y:S02]  /*1ff0*/  IMAD R103, R99, R107, R6 ;  /* 0x0000006b63677224 */ /* 0x000fe400078e0206 */
[-C--:B-1----:R-:W-:Y:S02]  /*2000*/  IMAD R5, R101, R108.reuse, RZ ;  /* 0x0000006c65057224 */ /* 0x082fe400078e02ff */
[----:B------:R-:W-:Y:S02]  /*2010*/  IMAD.IADD R13, R105, 0x1, R103 ;  /* 0x00000001690d7824 */ /* 0x000fe400078e0267 */
[----:B------:R-:W-:Y:S02]  /*2020*/  IMAD.MOV.U32 R12, RZ, RZ, R104 ;  /* 0x000000ffff0c7224 */ /* 0x000fe400078e0068 */
[C---:B------:R-:W-:Y:S02]  /*2030*/  IMAD R107, R100.reuse, R109, R5 ;  /* 0x0000006d646b7224 */ /* 0x040fe400078e0205 */
[----:B------:R-:W-:-:S04]  /*2040*/  IMAD.WIDE.U32 R6, R100, R108, R12 ;  /* 0x0000006c64067225 */ /* 0x000fc800078e000c */
[----:B------:R-:W-:Y:S01]  /*2050*/  IMAD.IADD R5, R7, 0x1, R107 ;  /* 0x0000000107057824 */ /* 0x000fe200078e026b */
[----:B--2---:R-:W-:-:S04]  /*2060*/  LEA R14, P0, R6, R110, 0x1 ;  /* 0x0000006e060e7211 */ /* 0x004fc800078008ff */
[----:B------:R-:W-:-:S05]  /*2070*/  LEA.HI.X R15, R6, R111, R5, 0x1, P0 ;  /* 0x0000006f060f7211 */ /* 0x000fca00000f0c05 */
[----:B------:R0:W2:Y:S01]  /*2080*/  @P1 LDG.E.LTC128B.U16 R5, desc[UR38][R14.64] ;  /* 0x000000260e051981 */ /* 0x0000a2000c1e1520 */
[----:B------:R-:W-:Y:S01]  /*2090*/  LEA R10, P0, R102, UR4, 0x1 ;  /* 0x00000004660a7c11 */ /* 0x000fe2000f8008ff */
[----:B------:R-:W-:Y:S01]  /*20a0*/  IMAD.WIDE.U32 R6, R100, R108, R8 ;  /* 0x0000006c64067225 */ /* 0x000fe200078e0008 */
[----:B------:R-:W-:Y:S03]  /*20b0*/  BSSY B1, `(.L_x_30) ;  /* 0x0000012000017945 */ /* 0x000fe60003800000 */
[----:B------:R-:W-:Y:S02]  /*20c0*/  IMAD.IADD R7, R107, 0x1, R7 ;  /* 0x000000016b077824 */ /* 0x000fe400078e0207 */
[----:B------:R-:W-:Y:S01]  /*20d0*/  IMAD.WIDE.U32 R20, R99, R106, R6 ;  /* 0x0000006a63147225 */ /* 0x000fe200078e0006 */
[----:B0-----:R-:W-:-:S03]  /*20e0*/  SHF.L.U64.HI R15, R108, 0x3, R109 ;  /* 0x000000036c0f7819 */ /* 0x001fc6000001026d */
[----:B------:R-:W-:Y:S01]  /*20f0*/  IMAD.IADD R7, R103, 0x1, R21 ;  /* 0x0000000167077824 */ /* 0x000fe200078e0215 */
[----:B------:R-:W-:Y:S01]  /*2100*/  LEA R6, P4, R20, R110, 0x1 ;  /* 0x0000006e14067211 */ /* 0x000fe200078808ff */
[----:B------:R-:W-:-:S03]  /*2110*/  IMAD.SHL.U32 R14, R108, 0x8, RZ ;  /* 0x000000086c0e7824 */ /* 0x000fc600078e00ff */
[----:B------:R-:W-:Y:S01]  /*2120*/  LEA.HI.X R7, R20, R111, R7, 0x1, P4 ;  /* 0x0000006f14077211 */ /* 0x000fe200020f0c07 */
[----:B--2---:R-:W-:-:S05]  /*2130*/  HADD2.F32 R11, -RZ, R5.H0_H0 ;  /* 0x20000005ff0b7230 */ /* 0x004fca0000004100 */
[----:B------:R-:W-:-:S04]  /*2140*/  FMUL R11, R11, R88 ;  /* 0x000000580b0b7220 */ /* 0x000fc80000400000 */
[----:B------:R-:W-:Y:S01]  /*2150*/  FFMA R24, R24, R19, R11 ;  /* 0x0000001318187223 */ /* 0x000fe2000000000b */
[----:B------:R-:W-:Y:S02]  /*2160*/  LEA.HI.X R11, R102, UR5, R113, 0x1, P0 ;  /* 0x00000005660b7c11 */ /* 0x000fe400080f0c71 */
[----:B------:R-:W-:Y:S02]  /*2170*/  ISETP.GT.AND P0, PT, R4, 0x1, PT ;  /* 0x000000010400780c */ /* 0x000fe40003f04270 */
[----:B------:R-:W-:Y:S02]  /*2180*/  F2FP.F16.F32.PACK_AB R24, RZ, R24 ;  /* 0x00000018ff18723e */ /* 0x000fe400000000ff */
[----:B------:R-:W-:-:S03]  /*2190*/  ISETP.GT.AND P3, PT, R3, RZ, P0 ;  /* 0x000000ff0300720c */ /* 0x000fc60000764270 */
[----:B------:R0:W-:Y:S10]  /*21a0*/  @P1 STG.E.U16 desc[UR38][R10.64], R24 ;  /* 0x000000180a001986 */ /* 0x0001f4000c101526 */
[----:B------:R-:W-:Y:S05]  /*21b0*/  @!P3 BRA `(.L_x_31) ;  /* 0x000000000004b947 */ /* 0x000fea0003800000 */
[----:B------:R1:W5:Y:S02]  /*21c0*/  LDG.E.LTC128B.U16 R5, desc[UR38][R6.64+0x2] ;  /* 0x0000022606057981 */ /* 0x000364000c1e1520 */
.L_x_31:
[----:B------:R-:W-:Y:S05]  /*21d0*/  BSYNC B1 ;  /* 0x0000000000017941 */ /* 0x000fea0003800000 */
.L_x_30:
[----:B-----5:R-:W-:Y:S01]  /*21e0*/  HADD2.F32 R101, -RZ, R5.H0_H0 ;  /* 0x20000005ff657230 */ /* 0x020fe20000004100 */
[----:B------:R-:W-:Y:S01]  /*21f0*/  ISETP.GT.AND P2, PT, R3, 0x8, P2 ;  /* 0x000000080300780c */ /* 0x000fe20001744270 */
[----:B------:R-:W-:Y:S01]  /*2200*/  IMAD.WIDE.U32 R20, R100, R108, R14 ;  /* 0x0000006c64147225 */ /* 0x000fe200078e000e */
[----:B0-----:R-:W-:-:S03]  /*2210*/  PRMT R24, R5, 0x7610, R24 ;  /* 0x0000761005187816 */ /* 0x001fc60000000018 */
[----:B------:R-:W-:Y:S01]  /*2220*/  FMUL R12, R101, R88 ;  /* 0x00000058650c7220 */ /* 0x000fe20000400000 */
[----:B------:R-:W-:Y:S01]  /*2230*/  IMAD.IADD R107, R107, 0x1, R21 ;  /* 0x000000016b6b7824 */ /* 0x000fe200078e0215 */
[----:B------:R-:W-:Y:S02]  /*2240*/  IADD3 R104, P1, R104, R20, RZ ;  /* 0x0000001468687210 */ /* 0x000fe40007f3e0ff */
[----:B------:R-:W-:-:S03]  /*2250*/  FFMA R12, R25, R19, R12 ;  /* 0x00000013190c7223 */ /* 0x000fc6000000000c */
[----:B------:R-:W-:Y:S01]  /*2260*/  IMAD.X R13, R107, 0x1, R13, P1 ;  /* 0x000000016b0d7824 */ /* 0x000fe200008e060d */
[C---:B------:R-:W-:Y:S02]  /*2270*/  LEA R14, P1, R104.reuse, R110, 0x1 ;  /* 0x0000006e680e7211 */ /* 0x040fe400078208ff */
[----:B------:R-:W-:Y:S02]  /*2280*/  F2FP.F16.F32.PACK_AB R12, RZ, R12 ;  /* 0x0000000cff0c723e */ /* 0x000fe400000000ff */
[----:B------:R-:W-:Y:S02]  /*2290*/  LEA.HI.X R15, R104, R111, R13, 0x1, P1 ;  /* 0x0000006f680f7211 */ /* 0x000fe400008f0c0d */
[----:B------:R-:W-:-:S05]  /*22a0*/  PRMT R21, R12, 0x7610, R21 ;  /* 0x000076100c157816 */ /* 0x000fca0000000015 */
[----:B------:R0:W-:Y:S04]  /*22b0*/  @P3 STG.E.U16 desc[UR38][R10.64+0x2], R21 ;  /* 0x000002150a003986 */ /* 0x0001e8000c101526 */
[----:B------:R-:W2:Y:S01]  /*22c0*/  @P2 LDG.E.LTC128B.U16 R24, desc[UR38][R14.64] ;  /* 0x000000260e182981 */ /* 0x000ea2000c1e1520 */
[----:B------:R-:W-:Y:S01]  /*22d0*/  IADD3 R20, P1, R8, R20, RZ ;  /* 0x0000001408147210 */ /* 0x000fe20007f3e0ff */
[----:B------:R-:W-:Y:S01]  /*22e0*/  BSSY B1, `(.L_x_32) ;  /* 0x0000011000017945 */ /* 0x000fe20003800000 */
[C---:B------:R-:W-:Y:S02]  /*22f0*/  SHF.L.U64.HI R13, R92.reuse, 0x1, R91 ;  /* 0x000000015c0d7819 */ /* 0x040fe4000001025b */
[----:B------:R-:W-:Y:S01]  /*2300*/  ISETP.GT.AND P0, PT, R3, 0x8, P0 ;  /* 0x000000080300780c */ /* 0x000fe20000704270 */
[----:B0-----:R-:W-:Y:S01]  /*2310*/  IMAD.X R21, R9, 0x1, R107, P1 ;  /* 0x0000000109157824 */ /* 0x001fe200008e066b */
[----:B------:R-:W-:Y:S01]  /*2320*/  LEA R12, P1, R92, R10, 0x1 ;  /* 0x0000000a5c0c7211 */ /* 0x000fe200078208ff */
[----:B------:R-:W-:-:S04]  /*2330*/  IMAD.WIDE.U32 R20, R99, R106, R20 ;  /* 0x0000006a63147225 */ /* 0x000fc800078e0014 */
[----:B------:R-:W-:Y:S01]  /*2340*/  IMAD.X R13, R13, 0x1, R11, P1 ;  /* 0x000000010d0d7824 */ /* 0x000fe200008e060b */
[----:B------:R-:W-:Y:S01]  /*2350*/  LEA R8, P3, R20, R110, 0x1 ;  /* 0x0000006e14087211 */ /* 0x000fe200078608ff */
[----:B------:R-:W-:-:S05]  /*2360*/  IMAD.IADD R9, R103, 0x1, R21 ;  /* 0x0000000167097824 */ /* 0x000fca00078e0215 */
[----:B------:R-:W-:Y:S01]  /*2370*/  LEA.HI.X R9, R20, R111, R9, 0x1, P3 ;  /* 0x0000006f14097211 */ /* 0x000fe200018f0c09 */
[----:B--2---:R-:W-:-:S05]  /*2380*/  HADD2.F32 R5, -RZ, R24.H0_H0 ;  /* 0x20000018ff057230 */ /* 0x004fca0000004100 */
[----:B------:R-:W-:-:S04]  /*2390*/  FMUL R5, R5, R88 ;  /* 0x0000005805057220 */ /* 0x000fc80000400000 */
[----:B------:R-:W-:-:S05]  /*23a0*/  FFMA R5, R26, R19, R5 ;  /* 0x000000131a057223 */ /* 0x000fca0000000005 */
[----:B------:R-:W-:-:S05]  /*23b0*/  F2FP.F16.F32.PACK_AB R5, RZ, R5 ;  /* 0x00000005ff05723e */ /* 0x000fca00000000ff */
[----:B------:R0:W-:Y:S01]  /*23c0*/  @P2 STG.E.U16 desc[UR38][R12.64], R5 ;  /* 0x000000050c002986 */ /* 0x0001e2000c101526 */
[----:B------:R-:W-:Y:S05]  /*23d0*/  @!P0 BRA `(.L_x_33) ;  /* 0x0000000000048947 */ /* 0x000fea0003800000 */
[----:B------:R2:W5:Y:S02]  /*23e0*/  LDG.E.LTC128B.U16 R24, desc[UR38][R8.64+0x2] ;  /* 0x0000022608187981 */ /* 0x000564000c1e1520 */
.L_x_33:
[----:B------:R-:W-:Y:S05]  /*23f0*/  BSYNC B1 ;  /* 0x0000000000017941 */ /* 0x000fea0003800000 */
.L_x_32:
[----:B0----5:R-:W-:Y:S01]  /*2400*/  HADD2.F32 R5, -RZ, R24.H0_H0 ;  /* 0x20000018ff057230 */ /* 0x021fe20000004100 */
[----:B------:R-:W-:Y:S01]  /*2410*/  ISETP.GT.AND P1, PT, R4, 0x8, PT ;  /* 0x000000080400780c */ /* 0x000fe20003f24270 */
[----:B------:R-:W-:Y:S03]  /*2420*/  BSSY B1, `(.L_x_34) ;  /* 0x0000008000017945 */ /* 0x000fe60003800000 */
[----:B------:R-:W-:Y:S01]  /*2430*/  FMUL R14, R5, R88 ;  /* 0x00000058050e7220 */ /* 0x000fe20000400000 */
[----:B------:R-:W-:-:S03]  /*2440*/  ISETP.GT.AND P2, PT, R3, RZ, P1 ;  /* 0x000000ff0300720c */ /* 0x000fc60000f44270 */
[----:B------:R-:W-:-:S05]  /*2450*/  FFMA R14, R27, R19, R14 ;  /* 0x000000131b0e7223 */ /* 0x000fca000000000e */
[----:B------:R-:W-:-:S05]  /*2460*/  F2FP.F16.F32.PACK_AB R14, RZ, R14 ;  /* 0x0000000eff0e723e */ /* 0x000fca00000000ff */
[----:B------:R0:W-:Y:S01]  /*2470*/  @P0 STG.E.U16 desc[UR38][R12.64+0x2], R14 ;  /* 0x0000020e0c000986 */ /* 0x0001e2000c101526 */
[----:B------:R-:W-:Y:S05]  /*2480*/  @!P2 BRA `(.L_x_35) ;  /* 0x000000000004a947 */ /* 0x000fea0003800000 */
[----:B------:R3:W5:Y:S02]  /*2490*/  LDG.E.LTC128B.U16 R24, desc[UR38][R6.64+0x10] ;  /* 0x0000102606187981 */ /* 0x000764000c1e1520 */
.L_x_35:
[----:B------:R-:W-:Y:S05]  /*24a0*/  BSYNC B1 ;  /* 0x0000000000017941 */ /* 0x000fea0003800000 */
.L_x_34:
[----:B-----5:R-:W-:Y:S01]  /*24b0*/  HADD2.F32 R5, -RZ, R24.H0_H0 ;  /* 0x20000018ff057230 */ /* 0x020fe20000004100 */
        /* <DEDUP_REMOVED lines=9> */
.L_x_37:
[----:B------:R-:W-:Y:S05]  /*2550*/  BSYNC B1 ;  /* 0x0000000000017941 */ /* 0x000fea0003800000 */
.L_x_36:
[----:B----45:R-:W-:Y:S01]  /*2560*/  HADD2.F32 R5, -RZ, R24.H0_H0 ;  /* 0x20000018ff057230 */ /* 0x030fe20000004100 */
[----:B------:R-:W-:Y:S01]  /*2570*/  ISETP.GT.AND P1, PT, R3, 0x8, P1 ;  /* 0x000000080300780c */ /* 0x000fe20000f24270 */
[----:B------:R-:W-:Y:S03]  /*2580*/  BSSY B1, `(.L_x_38) ;  /* 0x0000007000017945 */ /* 0x000fe60003800000 */
[----:B0-----:R-:W-:-:S04]  /*2590*/  FMUL R14, R5, R88 ;  /* 0x00000058050e7220 */ /* 0x001fc80000400000 */
[----:B------:R-:W-:-:S05]  /*25a0*/  FFMA R14, R29, R19, R14 ;  /* 0x000000131d0e7223 */ /* 0x000fca000000000e */
[----:B------:R-:W-:-:S05]  /*25b0*/  F2FP.F16.F32.PACK_AB R14, RZ, R14 ;  /* 0x0000000eff0e723e */ /* 0x000fca00000000ff */
[----:B------:R0:W-:Y:S01]  /*25c0*/  @P3 STG.E.U16 desc[UR38][R10.64+0x12], R14 ;  /* 0x0000120e0a003986 */ /* 0x0001e2000c101526 */
[----:B------:R-:W-:Y:S05]  /*25d0*/  @!P1 BRA `(.L_x_39) ;  /* 0x0000000000049947 */ /* 0x000fea0003800000 */
[----:B------:R4:W5:Y:S02]  /*25e0*/  LDG.E.LTC128B.U16 R24, desc[UR38][R8.64+0x10] ;  /* 0x0000102608187981 */ /* 0x000964000c1e1520 */
.L_x_39:
[----:B------:R-:W-:Y:S05]  /*25f0*/  BSYNC B1 ;  /* 0x0000000000017941 */ /* 0x000fea0003800000 */
.L_x_38:
[----:B-----5:R-:W-:Y:S01]  /*2600*/  HADD2.F32 R5, -RZ, R24.H0_H0 ;  /* 0x20000018ff057230 */ /* 0x020fe20000004100 */
[----:B------:R-:W-:Y:S01]  /*2610*/  ISETP.GT.AND P0, PT, R3, 0x8, P0 ;  /* 0x000000080300780c */ /* 0x000fe20000704270 */
[----:B------:R-:W-:Y:S03]  /*2620*/  BSSY B1, `(.L_x_40) ;  /* 0x0000007000017945 */ /* 0x000fe60003800000 */
[----:B------:R-:W-:-:S04]  /*2630*/  FMUL R5, R5, R88 ;  /* 0x0000005805057220 */ /* 0x000fc80000400000 */
[----:B------:R-:W-:-:S05]  /*2640*/  FFMA R5, R30, R19, R5 ;  /* 0x000000131e057223 */ /* 0x000fca0000000005 */
[----:B------:R-:W-:-:S05]  /*2650*/  F2FP.F16.F32.PACK_AB R5, RZ, R5 ;  /* 0x00000005ff05723e */ /* 0x000fca00000000ff */
[----:B------:R0:W-:Y:S01]  /*2660*/  @P1 STG.E.U16 desc[UR38][R12.64+0x10], R5 ;  /* 0x000010050c001986 */ /* 0x0001e2000c101526 */
[----:B------:R-:W-:Y:S05]  /*2670*/  @!P0 BRA `(.L_x_41) ;  /* 0x0000000000048947 */ /* 0x000fea0003800000 */
[----:B------:R0:W5:Y:S02]  /*2680*/  LDG.E.LTC128B.U16 R24, desc[UR38][R8.64+0x12] ;  /* 0x0000122608187981 */ /* 0x000164000c1e1520 */
.L_x_41:
[----:B------:R-:W-:Y:S05]  /*2690*/  BSYNC B1 ;  /* 0x0000000000017941 */ /* 0x000fea0003800000 */
.L_x_40:
        /* <DEDUP_REMOVED lines=10> */
.L_x_43:
[----:B------:R-:W-:Y:S05]  /*2740*/  BSYNC B1 ;  /* 0x0000000000017941 */ /* 0x000fea0003800000 */
.L_x_42:
        /* <DEDUP_REMOVED lines=10> */
.L_x_45:
[----:B------:R-:W-:Y:S05]  /*27f0*/  BSYNC B1 ;  /* 0x0000000000017941 */ /* 0x000fea0003800000 */
.L_x_44:
[----:B0----5:R-:W-:Y:S01]  /*2800*/  HADD2.F32 R5, -RZ, R24.H0_H0 ;  /* 0x20000018ff057230 */ /* 0x021fe20000004100 */
        /* <DEDUP_REMOVED lines=8> */
.L_x_47:
[----:B------:R-:W-:Y:S05]  /*2890*/  BSYNC B1 ;  /* 0x0000000000017941 */ /* 0x000fea0003800000 */
.L_x_46:
        /* <DEDUP_REMOVED lines=9> */
.L_x_49:
[----:B------:R-:W-:Y:S05]  /*2930*/  BSYNC B1 ;  /* 0x0000000000017941 */ /* 0x000fea0003800000 */
.L_x_48:
        /* <DEDUP_REMOVED lines=10> */
.L_x_51:
[----:B------:R-:W-:Y:S05]  /*29e0*/  BSYNC B1 ;  /* 0x0000000000017941 */ /* 0x000fea0003800000 */
.L_x_50:
        /* <DEDUP_REMOVED lines=10> */
.L_x_53:
[----:B------:R-:W-:Y:S05]  /*2a90*/  BSYNC B1 ;  /* 0x0000000000017941 */ /* 0x000fea0003800000 */
.L_x_52:
        /* <DEDUP_REMOVED lines=9> */
.L_x_55:
[----:B------:R-:W-:Y:S05]  /*2b30*/  BSYNC B1 ;  /* 0x0000000000017941 */ /* 0x000fea0003800000 */
.L_x_54:
        /* <DEDUP_REMOVED lines=9> */
.L_x_57:
[----:B------:R-:W-:Y:S05]  /*2bd0*/  BSYNC B1 ;  /* 0x0000000000017941 */ /* 0x000fea0003800000 */
.L_x_56:
        /* <DEDUP_REMOVED lines=10> */
.L_x_59:
[----:B------:R-:W-:Y:S05]  /*2c80*/  BSYNC B1 ;  /* 0x0000000000017941 */ /* 0x000fea0003800000 */
.L_x_58:
        /* <DEDUP_REMOVED lines=10> */
.L_x_61:
[----:B------:R-:W-:Y:S05]  /*2d30*/  BSYNC B1 ;  /* 0x0000000000017941 */ /* 0x000fea0003800000 */
.L_x_60:
        /* <DEDUP_REMOVED lines=9> */
.L_x_63:
[----:B------:R-:W-:Y:S05]  /*2dd0*/  BSYNC B1 ;  /* 0x0000000000017941 */ /* 0x000fea0003800000 */
.L_x_62:
        /* <DEDUP_REMOVED lines=9> */
.L_x_65:
[----:B------:R-:W-:Y:S05]  /*2e70*/  BSYNC B1 ;  /* 0x0000000000017941 */ /* 0x000fea0003800000 */
.L_x_64:
        /* <DEDUP_REMOVED lines=10> */
.L_x_67:
[----:B------:R-:W-:Y:S05]  /*2f20*/  BSYNC B1 ;  /* 0x0000000000017941 */ /* 0x000fea0003800000 */
.L_x_66:
        /* <DEDUP_REMOVED lines=10> */
.L_x_69:
[----:B------:R-:W-:Y:S05]  /*2fd0*/  BSYNC B1 ;  /* 0x0000000000017941 */ /* 0x000fea0003800000 */
.L_x_68:
        /* <DEDUP_REMOVED lines=9> */
.L_x_71:
[----:B------:R-:W-:Y:S05]  /*3070*/  BSYNC B1 ;  /* 0x0000000000017941 */ /* 0x000fea0003800000 */
.L_x_70:
        /* <DEDUP_REMOVED lines=9> */
.L_x_73:
[----:B------:R-:W-:Y:S05]  /*3110*/  BSYNC B1 ;  /* 0x0000000000017941 */ /* 0x000fea0003800000 */
.L_x_72:
        /* <DEDUP_REMOVED lines=10> */
.L_x_75:
[----:B------:R-:W-:Y:S05]  /*31c0*/  BSYNC B1 ;  /* 0x0000000000017941 */ /* 0x000fea0003800000 */
.L_x_74:
        /* <DEDUP_REMOVED lines=10> */
.L_x_77:
[----:B------:R-:W-:Y:S05]  /*3270*/  BSYNC B1 ;  /* 0x0000000000017941 */ /* 0x000fea0003800000 */
.L_x_76:
        /* <DEDUP_REMOVED lines=9> */
.L_x_79:
[----:B------:R-:W-:Y:S05]  /*3310*/  BSYNC B1 ;  /* 0x0000000000017941 */ /* 0x000fea0003800000 */
.L_x_78:
        /* <DEDUP_REMOVED lines=9> */
.L_x_81:
[----:B------:R-:W-:Y:S05]  /*33b0*/  BSYNC B1 ;  /* 0x0000000000017941 */ /* 0x000fea0003800000 */
.L_x_80:
        /* <DEDUP_REMOVED lines=10> */
.L_x_83:
[----:B------:R-:W-:Y:S05]  /*3460*/  BSYNC B1 ;  /* 0x0000000000017941 */ /* 0x000fea0003800000 */
.L_x_82:
        /* <DEDUP_REMOVED lines=10> */
.L_x_85:
[----:B------:R-:W-:Y:S05]  /*3510*/  BSYNC B1 ;  /* 0x0000000000017941 */ /* 0x000fea0003800000 */
.L_x_84:
        /* <DEDUP_REMOVED lines=9> */
.L_x_87:
[----:B------:R-:W-:Y:S05]  /*35b0*/  BSYNC B1 ;  /* 0x0000000000017941 */ /* 0x000fea0003800000 */
.L_x_86:
        /* <DEDUP_REMOVED lines=9> */
.L_x_89:
[----:B------:R-:W-:Y:S05]  /*3650*/  BSYNC B1 ;  /* 0x0000000000017941 */ /* 0x000fea0003800000 */
.L_x_88:
        /* <DEDUP_REMOVED lines=10> */
.L_x_91:
[----:B------:R-:W-:Y:S05]  /*3700*/  BSYNC B1 ;  /* 0x0000000000017941 */ /* 0x000fea0003800000 */
.L_x_90:
        /* <DEDUP_REMOVED lines=10> */
.L_x_93:
[----:B------:R-:W-:Y:S05]  /*37b0*/  BSYNC B1 ;  /* 0x0000000000017941 */ /* 0x000fea0003800000 */
.L_x_92:
        /* <DEDUP_REMOVED lines=9> */
.L_x_95:
[----:B------:R-:W-:Y:S05]  /*3850*/  BSYNC B1 ;  /* 0x0000000000017941 */ /* 0x000fea0003800000 */
.L_x_94:
        /* <DEDUP_REMOVED lines=9> */
.L_x_97:
[----:B------:R-:W-:Y:S05]  /*38f0*/  BSYNC B1 ;  /* 0x0000000000017941 */ /* 0x000fea0003800000 */
.L_x_96:
        /* <DEDUP_REMOVED lines=10> */
.L_x_99:
[----:B------:R-:W-:Y:S05]  /*39a0*/  BSYNC B1 ;  /* 0x0000000000017941 */ /* 0x000fea0003800000 */
.L_x_98:
        /* <DEDUP_REMOVED lines=10> */
.L_x_101:
[----:B------:R-:W-:Y:S05]  /*3a50*/  BSYNC B1 ;  /* 0x0000000000017941 */ /* 0x000fea0003800000 */
.L_x_100:
        /* <DEDUP_REMOVED lines=9> */
.L_x_103:
[----:B------:R-:W-:Y:S05]  /*3af0*/  BSYNC B1 ;  /* 0x0000000000017941 */ /* 0x000fea0003800000 */
.L_x_102:
        /* <DEDUP_REMOVED lines=9> */
.L_x_105:
[----:B------:R-:W-:Y:S05]  /*3b90*/  BSYNC B1 ;  /* 0x0000000000017941 */ /* 0x000fea0003800000 */
.L_x_104:
        /* <DEDUP_REMOVED lines=10> */
.L_x_107:
[----:B------:R-:W-:Y:S05]  /*3c40*/  BSYNC B1 ;  /* 0x0000000000017941 */ /* 0x000fea0003800000 */
.L_x_106:
        /* <DEDUP_REMOVED lines=10> */
.L_x_109:
[----:B------:R-:W-:Y:S05]  /*3cf0*/  BSYNC B1 ;  /* 0x0000000000017941 */ /* 0x000fea0003800000 */
.L_x_108:
        /* <DEDUP_REMOVED lines=9> */
.L_x_111:
[----:B------:R-:W-:Y:S05]  /*3d90*/  BSYNC B1 ;  /* 0x0000000000017941 */ /* 0x000fea0003800000 */
.L_x_110:
        /* <DEDUP_REMOVED lines=9> */
.L_x_113:
[----:B------:R-:W-:Y:S05]  /*3e30*/  BSYNC B1 ;  /* 0x0000000000017941 */ /* 0x000fea0003800000 */
.L_x_112:
        /* <DEDUP_REMOVED lines=10> */
.L_x_115:
[----:B------:R-:W-:Y:S05]  /*3ee0*/  BSYNC B1 ;  /* 0x0000000000017941 */ /* 0x000fea0003800000 */
.L_x_114:
        /* <DEDUP_REMOVED lines=10> */
.L_x_117:
[----:B------:R-:W-:Y:S05]  /*3f90*/  BSYNC B1 ;  /* 0x0000000000017941 */ /* 0x000fea0003800000 */
.L_x_116:
        /* <DEDUP_REMOVED lines=9> */
.L_x_119:
[----:B------:R-:W-:Y:S05]  /*4030*/  BSYNC B1 ;  /* 0x0000000000017941 */ /* 0x000fea0003800000 */
.L_x_118:
        /* <DEDUP_REMOVED lines=9> */
.L_x_121:
[----:B------:R-:W-:Y:S05]  /*40d0*/  BSYNC B1 ;  /* 0x0000000000017941 */ /* 0x000fea0003800000 */
.L_x_120:
        /* <DEDUP_REMOVED lines=10> */
.L_x_123:
[----:B------:R-:W-:Y:S05]  /*4180*/  BSYNC B1 ;  /* 0x0000000000017941 */ /* 0x000fea0003800000 */
.L_x_122:
        /* <DEDUP_REMOVED lines=10> */
.L_x_125:
[----:B------:R-:W-:Y:S05]  /*4230*/  BSYNC B1 ;  /* 0x0000000000017941 */ /* 0x000fea0003800000 */
.L_x_124:
        /* <DEDUP_REMOVED lines=9> */
.L_x_127:
[----:B------:R-:W-:Y:S05]  /*42d0*/  BSYNC B1 ;  /* 0x0000000000017941 */ /* 0x000fea0003800000 */
.L_x_126:
        /* <DEDUP_REMOVED lines=9> */
.L_x_129:
[----:B------:R-:W-:Y:S05]  /*4370*/  BSYNC B1 ;  /* 0x0000000000017941 */ /* 0x000fea0003800000 */
.L_x_128:
        /* <DEDUP_REMOVED lines=10> */
.L_x_131:
[----:B------:R-:W-:Y:S05]  /*4420*/  BSYNC B1 ;  /* 0x0000000000017941 */ /* 0x000fea0003800000 */
.L_x_130:
        /* <DEDUP_REMOVED lines=10> */
.L_x_133:
[----:B------:R-:W-:Y:S05]  /*44d0*/  BSYNC B1 ;  /* 0x0000000000017941 */ /* 0x000fea0003800000 */
.L_x_132:
        /* <DEDUP_REMOVED lines=9> */
.L_x_135:
[----:B------:R-:W-:Y:S05]  /*4570*/  BSYNC B1 ;  /* 0x0000000000017941 */ /* 0x000fea0003800000 */
.L_x_134:
        /* <DEDUP_REMOVED lines=9> */
.L_x_137:
[----:B------:R-:W-:Y:S05]  /*4610*/  BSYNC B1 ;  /* 0x0000000000017941 */ /* 0x000fea0003800000 */
.L_x_136:
        /* <DEDUP_REMOVED lines=10> */
.L_x_139:
[----:B------:R-:W-:Y:S05]  /*46c0*/  BSYNC B1 ;  /* 0x0000000000017941 */ /* 0x000fea0003800000 */
.L_x_138:
        /* <DEDUP_REMOVED lines=10> */
.L_x_141:
[----:B------:R-:W-:Y:S05]  /*4770*/  BSYNC B1 ;  /* 0x0000000000017941 */ /* 0x000fea0003800000 */
.L_x_140:
        /* <DEDUP_REMOVED lines=9> */
.L_x_143:
[----:B------:R-:W-:Y:S05]  /*4810*/  BSYNC B1 ;  /* 0x0000000000017941 */ /* 0x000fea0003800000 */
.L_x_142:
        /* <DEDUP_REMOVED lines=9> */
.L_x_145:
[----:B------:R-:W-:Y:S05]  /*48b0*/  BSYNC B1 ;  /* 0x0000000000017941 */ /* 0x000fea0003800000 */
.L_x_144:
        /* <DEDUP_REMOVED lines=10> */
.L_x_147:
[----:B------:R-:W-:Y:S05]  /*4960*/  BSYNC B1 ;  /* 0x0000000000017941 */ /* 0x000fea0003800000 */
.L_x_146:
[----:B-----5:R-:W-:Y:S01]  /*4970*/  HADD2.F32 R5, -RZ, R24.H0_H0 ;  /* 0x20000018ff057230 */ /* 0x020fe20000004100 */
[----:B------:R-:W-:Y:S01]  /*4980*/  ISETP.GT.AND P0, PT, R4, 0x79, PT ;  /* 0x000000790400780c */ /* 0x000fe20003f04270 */
[----:B------:R-:W-:Y:S01]  /*4990*/  @P2 IMAD.MOV.U32 R4, RZ, RZ, R10 ;  /* 0x000000ffff042224 */ /* 0x000fe200078e000a */
[----:B------:R-:W-:Y:S02]  /*49a0*/  BSSY B1, `(.L_x_148) ;  /* 0x000000a000017945 */ /* 0x000fe40003800000 */
[----:B------:R-:W-:Y:S01]  /*49b0*/  FMUL R5, R5, R88 ;  /* 0x0000005805057220 */ /* 0x000fe20000400000 */
[----:B------:R-:W-:-:S03]  /*49c0*/  ISETP.GT.AND P3, PT, R3, RZ, P0 ;  /* 0x000000ff0300720c */ /* 0x000fc60000764270 */
[----:B------:R-:W-:-:S05]  /*49d0*/  FFMA R5, R84, R19, R5 ;  /* 0x0000001354057223 */ /* 0x000fca0000000005 */
[----:B------:R-:W-:-:S04]  /*49e0*/  F2FP.F16.F32.PACK_AB R5, RZ, R5 ;  /* 0x00000005ff05723e */ /* 0x000fc800000000ff */
[----:B0-----:R-:W-:Y:S01]  /*49f0*/  PRMT R14, R5, 0x7610, R14 ;  /* 0x00007610050e7816 */ /* 0x001fe2000000000e */
[----:B------:R-:W-:-:S05]  /*4a00*/  @P2 IMAD.MOV.U32 R5, RZ, RZ, R11 ;  /* 0x000000ffff052224 */ /* 0x000fca00078e000b */
[----:B------:R0:W-:Y:S01]  /*4a10*/  @P2 STG.E.U16 desc[UR38][R4.64+0xf0], R14 ;  /* 0x0000f00e04002986 */ /* 0x0001e2000c101526 */
[----:B------:R-:W-:Y:S05]  /*4a20*/  @!P3 BRA `(.L_x_149) ;  /* 0x000000000004b947 */ /* 0x000fea0003800000 */
[----:B------:R0:W5:Y:S02]  /*4a30*/  LDG.E.LTC128B.U16 R24, desc[UR38][R6.64+0xf2] ;  /* 0x0000f22606187981 */ /* 0x000164000c1e1520 */
.L_x_149:
[----:B------:R-:W-:Y:S05]  /*4a40*/  BSYNC B1 ;  /* 0x0000000000017941 */ /* 0x000fea0003800000 */
.L_x_148:
        /* <DEDUP_REMOVED lines=9> */
.L_x_151:
[----:B------:R-:W-:Y:S05]  /*4ae0*/  BSYNC B1 ;  /* 0x0000000000017941 */ /* 0x000fea0003800000 */
.L_x_150:
[----:B-----5:R-:W-:Y:S01]  /*4af0*/  HADD2.F32 R5, -RZ, R24.H0_H0 ;  /* 0x20000018ff057230 */ /* 0x020fe20000004100 */
[----:B------:R-:W-:Y:S01]  /*4b00*/  ISETP.GT.AND P0, PT, R3, 0x8, P0 ;  /* 0x000000080300780c */ /* 0x000fe20000704270 */
[----:B0-----:R-:W-:Y:S01]  /*4b10*/  @P1 IMAD.MOV.U32 R4, RZ, RZ, R12 ;  /* 0x000000ffff041224 */ /* 0x001fe200078e000c */
[----:B------:R-:W-:Y:S02]  /*4b20*/  BSSY B1, `(.L_x_152) ;  /* 0x0000009000017945 */ /* 0x000fe40003800000 */
[----:B------:R-:W-:-:S04]  /*4b30*/  FMUL R5, R5, R88 ;  /* 0x0000005805057220 */ /* 0x000fc80000400000 */
[----:B------:R-:W-:-:S05]  /*4b40*/  FFMA R5, R86, R19, R5 ;  /* 0x0000001356057223 */ /* 0x000fca0000000005 */
[----:B------:R-:W-:-:S04]  /*4b50*/  F2FP.F16.F32.PACK_AB R5, RZ, R5 ;  /* 0x00000005ff05723e */ /* 0x000fc800000000ff */
[----:B-1-3--:R-:W-:Y:S01]  /*4b60*/  PRMT R6, R5, 0x7610, R6 ;  /* 0x0000761005067816 */ /* 0x00afe20000000006 */
[----:B------:R-:W-:-:S05]  /*4b70*/  @P1 IMAD.MOV.U32 R5, RZ, RZ, R13 ;  /* 0x000000ffff051224 */ /* 0x000fca00078e000d */
[----:B------:R0:W-:Y:S01]  /*4b80*/  @P1 STG.E.U16 desc[UR38][R4.64+0xf0], R6 ;  /* 0x0000f00604001986 */ /* 0x0001e2000c101526 */
[----:B------:R-:W-:Y:S05]  /*4b90*/  @!P0 BRA `(.L_x_153) ;  /* 0x0000000000048947 */ /* 0x000fea0003800000 */
[----:B------:R1:W5:Y:S02]  /*4ba0*/  LDG.E.LTC128B.U16 R24, desc[UR38][R8.64+0xf2] ;  /* 0x0000f22608187981 */ /* 0x000364000c1e1520 */
.L_x_153:
[----:B------:R-:W-:Y:S05]  /*4bb0*/  BSYNC B1 ;  /* 0x0000000000017941 */ /* 0x000fea0003800000 */
.L_x_152:
[----:B------:R-:W-:Y:S05]  /*4bc0*/  @!P0 BRA `(.L_x_154) ;  /* 0x0000001000e88947 */ /* 0x000fea0003800000 */
[----:B-----5:R-:W-:-:S05]  /*4bd0*/  HADD2.F32 R3, -RZ, R24.H0_H0 ;  /* 0x20000018ff037230 */ /* 0x020fca0000004100 */
[----:B0-----:R-:W-:-:S04]  /*4be0*/  FMUL R4, R3, R88 ;  /* 0x0000005803047220 */ /* 0x001fc80000400000 */
[----:B------:R-:W-:-:S05]  /*4bf0*/  FFMA R4, R87, R19, R4 ;  /* 0x0000001357047223 */ /* 0x000fca0000000004 */
[----:B------:R-:W-:-:S05]  /*4c00*/  F2FP.F16.F32.PACK_AB R4, RZ, R4 ;  /* 0x00000004ff04723e */ /* 0x000fca00000000ff */
[----:B------:R3:W-:Y:S01]  /*4c10*/  STG.E.U16 desc[UR38][R12.64+0xf2], R4 ;  /* 0x0000f2040c007986 */ /* 0x0007e2000c101526 */
[----:B------:R-:W-:Y:S05]  /*4c20*/  BRA `(.L_x_154) ;  /* 0x0000001000d07947 */ /* 0x000fea0003800000 */
.L_x_29:
[----:B------:R-:W-:Y:S01]  /*4c30*/  ISETP.GT.AND P3, PT, R4, 0x1, PT ;  /* 0x000000010400780c */ /* 0x000fe20003f64270 */
[----:B------:R-:W-:Y:S01]  /*4c40*/  ULDC.64 UR4, c[0x0][0x5c0] ;  /* 0x0001700000047ab9 */ /* 0x000fe20000000a00 */
[-C--:B------:R-:W-:Y:S01]  /*4c50*/  FMUL R24, R24, R19.reuse ;  /* 0x0000001318187220 */ /* 0x080fe20000400000 */
[----:B------:R-:W-:Y:S01]  /*4c60*/  LEA R6, P4, R102, UR4, 0x1 ;  /* 0x0000000466067c11 */ /* 0x000fe2000f8808ff */
[-C--:B------:R-:W-:Y:S01]  /*4c70*/  FMUL R25, R25, R19.reuse ;  /* 0x0000001319197220 */ /* 0x080fe20000400000 */
[----:B------:R-:W-:Y:S01]  /*4c80*/  ISETP.GT.AND P0, PT, R3, RZ, P3 ;  /* 0x000000ff0300720c */ /* 0x000fe20001f04270 */
[-C--:B------:R-:W-:Y:S01]  /*4c90*/  FMUL R26, R26, R19.reuse ;  /* 0x000000131a1a7220 */ /* 0x080fe20000400000 */
[----:B------:R-:W-:Y:S01]  /*4ca0*/  F2FP.F16.F32.PACK_AB R24, RZ, R24 ;  /* 0x00000018ff18723e */ /* 0x000fe200000000ff */
[-C--:B------:R-:W-:Y:S01]  /*4cb0*/  FMUL R27, R27, R19.reuse ;  /* 0x000000131b1b7220 */ /* 0x080fe20000400000 */
[----:B------:R-:W-:Y:S01]  /*4cc0*/  LEA.HI.X R7, R102, UR5, R113, 0x1, P4 ;  /* 0x0000000566077c11 */ /* 0x000fe2000a0f0c71 */
[----:B------:R-:W-:Y:S01]  /*4cd0*/  FMUL R28, R28, R19 ;  /* 0x000000131c1c7220 */ /* 0x000fe20000400000 */
[----:B------:R-:W-:Y:S01]  /*4ce0*/  F2FP.F16.F32.PACK_AB R25, RZ, R25 ;  /* 0x00000019ff19723e */ /* 0x000fe200000000ff */
[-C--:B------:R-:W-:Y:S01]  /*4cf0*/  FMUL R29, R29, R19.reuse ;  /* 0x000000131d1d7220 */ /* 0x080fe20000400000 */
[----:B------:R-:W-:Y:S01]  /*4d00*/  ISETP.GT.AND P2, PT, R3, 0x8, P2 ;  /* 0x000000080300780c */ /* 0x000fe20001744270 */
[----:B------:R-:W-:Y:S01]  /*4d10*/  @P1 STG.E.U16 desc[UR38][R6.64], R24 ;  /* 0x0000001806001986 */ /* 0x000fe2000c101526 */
[----:B------:R-:W-:Y:S01]  /*4d20*/  ISETP.GT.AND P1, PT, R4, 0x8, PT ;  /* 0x000000080400780c */ /* 0x000fe20003f24270 */
[-C--:B------:R-:W-:Y:S01]  /*4d30*/  FMUL R30, R30, R19.reuse ;  /* 0x000000131e1e7220 */ /* 0x080fe20000400000 */
[C---:B------:R-:W-:Y:S01]  /*4d40*/  SHF.L.U64.HI R5, R92.reuse, 0x1, R91 ;  /* 0x000000015c057819 */ /* 0x040fe2000001025b */
[----:B------:R-:W-:Y:S01]  /*4d50*/  @P0 STG.E.U16 desc[UR38][R6.64+0x2], R25 ;  /* 0x0000021906000986 */ /* 0x000fe2000c101526 */
[----:B------:R-:W-:Y:S01]  /*4d60*/  LEA R8, P5, R92, R6, 0x1 ;  /* 0x000000065c087211 */ /* 0x000fe200078a08ff */
[-C--:B------:R-:W-:Y:S01]  /*4d70*/  FMUL R31, R31, R19.reuse ;  /* 0x000000131f1f7220 */ /* 0x080fe20000400000 */
[----:B------:R-:W-:Y:S01]  /*4d80*/  ISETP.GT.AND P3, PT, R3, 0x8, P3 ;  /* 0x000000080300780c */ /* 0x000fe20001f64270 */
[-C--:B------:R-:W-:Y:S01]  /*4d90*/  FMUL R32, R32, R19.reuse ;  /* 0x0000001320207220 */ /* 0x080fe20000400000 */
[----:B------:R-:W-:Y:S01]  /*4da0*/  ISETP.GT.AND P0, PT, R4, 0x9, PT ;  /* 0x000000090400780c */ /* 0x000fe20003f04270 */
[----:B------:R-:W-:Y:S01]  /*4db0*/  IMAD.X R9, R5, 0x1, R7, P5 ;  /* 0x0000000105097824 */ /* 0x000fe200028e0607 */
[----:B------:R-:W-:Y:S01]  /*4dc0*/  ISETP.GT.AND P4, PT, R3, RZ, P1 ;  /* 0x000000ff0300720c */ /* 0x000fe20000f84270 */
[-C--:B------:R-:W-:Y:S01]  /*4dd0*/  FMUL R33, R33, R19.reuse ;  /* 0x0000001321217220 */ /* 0x080fe20000400000 */
[----:B------:R-:W-:Y:S01]  /*4de0*/  F2FP.F16.F32.PACK_AB R26, RZ, R26 ;  /* 0x0000001aff1a723e */ /* 0x000fe200000000ff */
[-C--:B------:R-:W-:Y:S01]  /*4df0*/  FMUL R34, R34, R19.reuse ;  /* 0x0000001322227220 */ /* 0x080fe20000400000 */
[----:B------:R-:W-:Y:S01]  /*4e00*/  ISETP.GT.AND P5, PT, R3, RZ, P0 ;  /* 0x000000ff0300720c */ /* 0x000fe200007a4270 */
[----:B------:R-:W-:Y:S01]  /*4e10*/  FMUL R35, R35, R19 ;  /* 0x0000001323237220 */ /* 0x000fe20000400000 */
[----:B------:R-:W-:Y:S01]  /*4e20*/  F2FP.F16.F32.PACK_AB R27, RZ, R27 ;  /* 0x0000001bff1b723e */ /* 0x000fe200000000ff */
[----:B------:R-:W-:Y:S01]  /*4e30*/  @P2 STG.E.U16 desc[UR38][R8.64], R26 ;  /* 0x0000001a08002986 */ /* 0x000fe2000c101526 */
[----:B------:R-:W-:Y:S01]  /*4e40*/  F2FP.F16.F32.PACK_AB R28, RZ, R28 ;  /* 0x0000001cff1c723e */ /* 0x000fe200000000ff */
[-C--:B------:R-:W-:Y:S01]  /*4e50*/  FMUL R36, R36, R19.reuse ;  /* 0x0000001324247220 */ /* 0x080fe20000400000 */
[----:B------:R-:W-:Y:S01]  /*4e60*/  ISETP.GT.AND P2, PT, R3, 0x8, P1 ;  /* 0x000000080300780c */ /* 0x000fe20000f44270 */
[----:B------:R-:W-:Y:S01]  /*4e70*/  @P3 STG.E.U16 desc[UR38][R8.64+0x2], R27 ;  /* 0x0000021b08003986 */ /* 0x000fe2000c101526 */
[----:B------:R-:W-:Y:S01]  /*4e80*/  ISETP.GT.AND P1, PT, R4, 0x10, PT ;  /* 0x000000100400780c */ /* 0x000fe20003f24270 */
[----:B------:R-:W-:Y:S01]  /*4e90*/  FMUL R37, R37, R19 ;  /* 0x0000001325257220 */ /* 0x000fe20000400000 */
[----:B------:R-:W-:Y:S01]  /*4ea0*/  F2FP.F16.F32.PACK_AB R29, RZ, R29 ;  /* 0x0000001dff1d723e */ /* 0x000fe200000000ff */
[----:B------:R-:W-:Y:S01]  /*4eb0*/  @P4 STG.E.U16 desc[UR38][R6.64+0x10], R28 ;  /* 0x0000101c06004986 */ /* 0x000fe2000c101526 */
[C---:B------:R-:W-:Y:S01]  /*4ec0*/  ISETP.GT.AND P3, PT, R3.reuse, 0x8, P0 ;  /* 0x000000080300780c */ /* 0x040fe20000764270 */
[-C--:B------:R-:W-:Y:S01]  /*4ed0*/  FMUL R38, R38, R19.reuse ;  /* 0x0000001326267220 */ /* 0x080fe20000400000 */
[----:B------:R-:W-:Y:S01]  /*4ee0*/  ISETP.GT.AND P0, PT, R4, 0x11, PT ;  /* 0x000000110400780c */ /* 0x000fe20003f04270 */
[----:B------:R-:W-:Y:S01]  /*4ef0*/  @P5 STG.E.U16 desc[UR38][R6.64+0x12], R29 ;  /* 0x0000121d06005986 */ /* 0x000fe2000c101526 */
        /* <DEDUP_REMOVED lines=161> */
[----:B------:R-:W-:Y:S01]  /*5910*/  FMUL R87, R87, R19 ;  /* 0x0000001357577220 */ /* 0x000fe20000400000 */
[----:B------:R-:W-:-:S02]  /*5920*/  F2FP.F16.F32.PACK_AB R62, RZ, R62 ;  /* 0x0000003eff3e723e */ /* 0x000fc400000000ff */
[C---:B------:R-:W-:Y:S02]  /*5930*/  ISETP.GT.AND P5, PT, R3.reuse, RZ, P0 ;  /* 0x000000ff0300720c */ /* 0x040fe400007a4270 */
[----:B------:R-:W-:Y:S01]  /*5940*/  F2FP.F16.F32.PACK_AB R63, RZ, R63 ;  /* 0x0000003fff3f723e */ /* 0x000fe200000000ff */
[----:B------:R-:W-:Y:S01]  /*5950*/  @P2 STG.E.U16 desc[UR38][R8.64+0x90], R62 ;  /* 0x0000903e08002986 */ /* 0x000fe2000c101526 */
[----:B------:R-:W-:Y:S02]  /*5960*/  F2FP.F16.F32.PACK_AB R64, RZ, R64 ;  /* 0x00000040ff40723e */ /* 0x000fe400000000ff */
[C---:B------:R-:W-:Y:S01]  /*5970*/  ISETP.GT.AND P2, PT, R3.reuse, 0x8, P1 ;  /* 0x000000080300780c */ /* 0x040fe20000f44270 */
[----:B------:R-:W-:Y:S01]  /*5980*/  @P3 STG.E.U16 desc[UR38][R8.64+0x92], R63 ;  /* 0x0000923f08003986 */ /* 0x000fe2000c101526 */
[----:B------:R-:W-:Y:S02]  /*5990*/  ISETP.GT.AND P1, PT, R4, 0x58, PT ;  /* 0x000000580400780c */ /* 0x000fe40003f24270 */
[----:B------:R-:W-:Y:S01]  /*59a0*/  F2FP.F16.F32.PACK_AB R65, RZ, R65 ;  /* 0x00000041ff41723e */ /* 0x000fe200000000ff */
[----:B------:R-:W-:Y:S01]  /*59b0*/  @P4 STG.E.U16 desc[UR38][R6.64+0xa0], R64 ;  /* 0x0000a04006004986 */ /* 0x000fe2000c101526 */
[----:B------:R-:W-:-:S02]  /*59c0*/  ISETP.GT.AND P3, PT, R3, 0x8, P0 ;  /* 0x000000080300780c */ /* 0x000fc40000764270 */
[----:B------:R-:W-:Y:S01]  /*59d0*/  ISETP.GT.AND P0, PT, R4, 0x59, PT ;  /* 0x000000590400780c */ /* 0x000fe20003f04270 */
[----:B------:R-:W-:Y:S01]  /*59e0*/  @P5 STG.E.U16 desc[UR38][R6.64+0xa2], R65 ;  /* 0x0000a24106005986 */ /* 0x000fe2000c101526 */
[C---:B------:R-:W-:Y:S02]  /*59f0*/  ISETP.GT.AND P4, PT, R3.reuse, RZ, P1 ;  /* 0x000000ff0300720c */ /* 0x040fe40000f84270 */
[----:B------:R-:W-:Y:S02]  /*5a00*/  F2FP.F16.F32.PACK_AB R66, RZ, R66 ;  /* 0x00000042ff42723e */ /* 0x000fe400000000ff */
[----:B------:R-:W-:Y:S02]  /*5a10*/  ISETP.GT.AND P5, PT, R3, RZ, P0 ;  /* 0x000000ff0300720c */ /* 0x000fe400007a4270 */
[----:B------:R-:W-:Y:S01]  /*5a20*/  F2FP.F16.F32.PACK_AB R67, RZ, R67 ;  /* 0x00000043ff43723e */ /* 0x000fe200000000ff */
[----:B------:R-:W-:Y:S01]  /*5a30*/  @P2 STG.E.U16 desc[UR38][R8.64+0xa0], R66 ;  /* 0x0000a04208002986 */ /* 0x000fe2000c101526 */
[----:B------:R-:W-:-:S02]  /*5a40*/  F2FP.F16.F32.PACK_AB R68, RZ, R68 ;  /* 0x00000044ff44723e */ /* 0x000fc400000000ff */
[C---:B------:R-:W-:Y:S01]  /*5a50*/  ISETP.GT.AND P2, PT, R3.reuse, 0x8, P1 ;  /* 0x000000080300780c */ /* 0x040fe20000f44270 */
[----:B------:R-:W-:Y:S01]  /*5a60*/  @P3 STG.E.U16 desc[UR38][R8.64+0xa2], R67 ;  /* 0x0000a24308003986 */ /* 0x000fe2000c101526 */
[C---:B------:R-:W-:Y:S02]  /*5a70*/  ISETP.GT.AND P1, PT, R4.reuse, 0x60, PT ;  /* 0x000000600400780c */ /* 0x040fe40003f24270 */
[----:B------:R-:W-:Y:S01]  /*5a80*/  F2FP.F16.F32.PACK_AB R69, RZ, R69 ;  /* 0x00000045ff45723e */ /* 0x000fe200000000ff */
[----:B------:R-:W-:Y:S01]  /*5a90*/  @P4 STG.E.U16 desc[UR38][R6.64+0xb0], R68 ;  /* 0x0000b04406004986 */ /* 0x000fe2000c101526 */
[C---:B------:R-:W-:Y:S02]  /*5aa0*/  ISETP.GT.AND P3, PT, R3.reuse, 0x8, P0 ;  /* 0x000000080300780c */ /* 0x040fe40000764270 */
[----:B------:R-:W-:Y:S01]  /*5ab0*/  ISETP.GT.AND P0, PT, R4, 0x61, PT ;  /* 0x000000610400780c */ /* 0x000fe20003f04270 */
[----:B------:R-:W-:Y:S01]  /*5ac0*/  @P5 STG.E.U16 desc[UR38][R6.64+0xb2], R69 ;  /* 0x0000b24506005986 */ /* 0x000fe2000c101526 */
[----:B------:R-:W-:-:S02]  /*5ad0*/  ISETP.GT.AND P4, PT, R3, RZ, P1 ;  /* 0x000000ff0300720c */ /* 0x000fc40000f84270 */
[C---:B------:R-:W-:Y:S02]  /*5ae0*/  ISETP.GT.AND P5, PT, R3.reuse, RZ, P0 ;  /* 0x000000ff0300720c */ /* 0x040fe400007a4270 */
[----:B------:R-:W-:Y:S02]  /*5af0*/  F2FP.F16.F32.PACK_AB R70, RZ, R70 ;  /* 0x00000046ff46723e */ /* 0x000fe400000000ff */
[----:B------:R-:W-:Y:S02]  /*5b00*/  F2FP.F16.F32.PACK_AB R71, RZ, R71 ;  /* 0x00000047ff47723e */ /* 0x000fe400000000ff */
[----:B------:R-:W-:Y:S01]  /*5b10*/  F2FP.F16.F32.PACK_AB R72, RZ, R72 ;  /* 0x00000048ff48723e */ /* 0x000fe200000000ff */
[----:B------:R-:W-:Y:S01]  /*5b20*/  @P2 STG.E.U16 desc[UR38][R8.64+0xb0], R70 ;  /* 0x0000b04608002986 */ /* 0x000fe2000c101526 */
[----:B------:R-:W-:Y:S02]  /*5b30*/  F2FP.F16.F32.PACK_AB R73, RZ, R73 ;  /* 0x00000049ff49723e */ /* 0x000fe400000000ff */
[C---:B------:R-:W-:Y:S01]  /*5b40*/  ISETP.GT.AND P1, PT, R3.reuse, 0x8, P1 ;  /* 0x000000080300780c */ /* 0x040fe20000f24270 */
[----:B------:R-:W-:Y:S01]  /*5b50*/  @P3 STG.E.U16 desc[UR38][R8.64+0xb2], R71 ;  /* 0x0000b24708003986 */ /* 0x000fe2000c101526 */
[----:B------:R-:W-:-:S02]  /*5b60*/  ISETP.GT.AND P2, PT, R3, 0x8, P0 ;  /* 0x000000080300780c */ /* 0x000fc40000744270 */
[C---:B------:R-:W-:Y:S01]  /*5b70*/  ISETP.GT.AND P0, PT, R4.reuse, 0x69, PT ;  /* 0x000000690400780c */ /* 0x040fe20003f04270 */
[----:B------:R-:W-:Y:S01]  /*5b80*/  @P4 STG.E.U16 desc[UR38][R6.64+0xc0], R72 ;  /* 0x0000c04806004986 */ /* 0x000fe2000c101526 */
[----:B------:R-:W-:Y:S02]  /*5b90*/  ISETP.GT.AND P4, PT, R4, 0x68, PT ;  /* 0x000000680400780c */ /* 0x000fe40003f84270 */
[----:B------:R-:W-:Y:S01]  /*5ba0*/  F2FP.F16.F32.PACK_AB R74, RZ, R74 ;  /* 0x0000004aff4a723e */ /* 0x000fe200000000ff */
[----:B------:R-:W-:Y:S01]  /*5bb0*/  @P5 STG.E.U16 desc[UR38][R6.64+0xc2], R73 ;  /* 0x0000c24906005986 */ /* 0x000fe2000c101526 */
[C---:B------:R-:W-:Y:S02]  /*5bc0*/  ISETP.GT.AND P5, PT, R3.reuse, RZ, P4 ;  /* 0x000000ff0300720c */ /* 0x040fe400027a4270 */
[----:B------:R-:W-:Y:S01]  /*5bd0*/  ISETP.GT.AND P3, PT, R3, RZ, P0 ;  /* 0x000000ff0300720c */ /* 0x000fe20000764270 */
[----:B------:R-:W-:Y:S01]  /*5be0*/  @P1 STG.E.U16 desc[UR38][R8.64+0xc0], R74 ;  /* 0x0000c04a08001986 */ /* 0x000fe2000c101526 */
[----:B------:R-:W-:-:S02]  /*5bf0*/  F2FP.F16.F32.PACK_AB R75, RZ, R75 ;  /* 0x0000004bff4b723e */ /* 0x000fc400000000ff */
[----:B------:R-:W-:Y:S02]  /*5c00*/  F2FP.F16.F32.PACK_AB R76, RZ, R76 ;  /* 0x0000004cff4c723e */ /* 0x000fe400000000ff */
[C---:B------:R-:W-:Y:S01]  /*5c10*/  ISETP.GT.AND P4, PT, R3.reuse, 0x8, P4 ;  /* 0x000000080300780c */ /* 0x040fe20002784270 */
[----:B------:R-:W-:Y:S01]  /*5c20*/  @P2 STG.E.U16 desc[UR38][R8.64+0xc2], R75 ;  /* 0x0000c24b08002986 */ /* 0x000fe2000c101526 */
[----:B------:R-:W-:Y:S02]  /*5c30*/  F2FP.F16.F32.PACK_AB R77, RZ, R77 ;  /* 0x0000004dff4d723e */ /* 0x000fe400000000ff */
[C---:B------:R-:W-:Y:S01]  /*5c40*/  ISETP.GT.AND P2, PT, R4.reuse, 0x71, PT ;  /* 0x000000710400780c */ /* 0x040fe20003f44270 */
[----:B------:R-:W-:Y:S01]  /*5c50*/  @P5 STG.E.U16 desc[UR38][R6.64+0xd0], R76 ;  /* 0x0000d04c06005986 */ /* 0x000fe2000c101526 */
[----:B------:R-:W-:Y:S02]  /*5c60*/  ISETP.GT.AND P5, PT, R3, 0x8, P0 ;  /* 0x000000080300780c */ /* 0x000fe400007a4270 */
[C---:B------:R-:W-:Y:S01]  /*5c70*/  ISETP.GT.AND P1, PT, R4.reuse, 0x78, PT ;  /* 0x000000780400780c */ /* 0x040fe20003f24270 */
[----:B------:R-:W-:Y:S01]  /*5c80*/  @P3 STG.E.U16 desc[UR38][R6.64+0xd2], R77 ;  /* 0x0000d24d06003986 */ /* 0x000fe2000c101526 */
[----:B------:R-:W-:-:S02]  /*5c90*/  ISETP.GT.AND P3, PT, R4, 0x70, PT ;  /* 0x000000700400780c */ /* 0x000fc40003f64270 */
[----:B------:R-:W-:Y:S01]  /*5ca0*/  ISETP.GT.AND P0, PT, R4, 0x79, PT ;  /* 0x000000790400780c */ /* 0x000fe20003f04270 */
[----:B------:R-:W-:Y:S01]  /*5cb0*/  @P4 IMAD.MOV.U32 R4, RZ, RZ, R8 ;  /* 0x000000ffff044224 */ /* 0x000fe200078e0008 */
[----:B------:R-:W-:Y:S01]  /*5cc0*/  F2FP.F16.F32.PACK_AB R78, RZ, R78 ;  /* 0x0000004eff4e723e */ /* 0x000fe200000000ff */
[----:B------:R-:W-:Y:S01]  /*5cd0*/  @P4 IMAD.MOV.U32 R5, RZ, RZ, R9 ;  /* 0x000000ffff054224 */ /* 0x000fe200078e0009 */
[----:B------:R-:W-:Y:S02]  /*5ce0*/  F2FP.F16.F32.PACK_AB R79, RZ, R79 ;  /* 0x0000004fff4f723e */ /* 0x000fe400000000ff */
[----:B------:R-:W-:Y:S02]  /*5cf0*/  F2FP.F16.F32.PACK_AB R80, RZ, R80 ;  /* 0x00000050ff50723e */ /* 0x000fe400000000ff */
[----:B------:R0:W-:Y:S01]  /*5d00*/  @P4 STG.E.U16 desc[UR38][R4.64+0xd0], R78 ;  /* 0x0000d04e04004986 */ /* 0x0001e2000c101526 */
[----:B------:R-:W-:Y:S02]  /*5d10*/  ISETP.GT.AND P4, PT, R3, RZ, P2 ;  /* 0x000000ff0300720c */ /* 0x000fe40001784270 */
[----:B------:R-:W-:-:S02]  /*5d20*/  F2FP.F16.F32.PACK_AB R81, RZ, R81 ;  /* 0x00000051ff51723e */ /* 0x000fc400000000ff */
[----:B------:R-:W-:Y:S02]  /*5d30*/  ISETP.GT.AND P2, PT, R3, 0x8, P2 ;  /* 0x000000080300780c */ /* 0x000fe40001744270 */
[----:B------:R-:W-:Y:S02]  /*5d40*/  F2FP.F16.F32.PACK_AB R82, RZ, R82 ;  /* 0x00000052ff52723e */ /* 0x000fe400000000ff */
[----:B------:R-:W-:Y:S02]  /*5d50*/  F2FP.F16.F32.PACK_AB R83, RZ, R83 ;  /* 0x00000053ff53723e */ /* 0x000fe400000000ff */
[----:B------:R-:W-:Y:S01]  /*5d60*/  F2FP.F16.F32.PACK_AB R84, RZ, R84 ;  /* 0x00000054ff54723e */ /* 0x000fe200000000ff */
[----:B0-----:R-:W-:Y:S01]  /*5d70*/  @P5 IMAD.MOV.U32 R4, RZ, RZ, R8 ;  /* 0x000000ffff045224 */ /* 0x001fe200078e0008 */
[----:B------:R-:W-:Y:S01]  /*5d80*/  F2FP.F16.F32.PACK_AB R85, RZ, R85 ;  /* 0x00000055ff55723e */ /* 0x000fe200000000ff */
[----:B------:R-:W-:Y:S01]  /*5d90*/  @P5 IMAD.MOV.U32 R5, RZ, RZ, R9 ;  /* 0x000000ffff055224 */ /* 0x000fe200078e0009 */
[----:B------:R-:W-:-:S02]  /*5da0*/  F2FP.F16.F32.PACK_AB R86, RZ, R86 ;  /* 0x00000056ff56723e */ /* 0x000fc400000000ff */
[----:B------:R-:W-:Y:S02]  /*5db0*/  F2FP.F16.F32.PACK_AB R87, RZ, R87 ;  /* 0x00000057ff57723e */ /* 0x000fe400000000ff */
[----:B------:R0:W-:Y:S01]  /*5dc0*/  @P5 STG.E.U16 desc[UR38][R4.64+0xd2], R79 ;  /* 0x0000d24f04005986 */ /* 0x0001e2000c101526 */
[C---:B------:R-:W-:Y:S02]  /*5dd0*/  ISETP.GT.AND P5, PT, R3.reuse, RZ, P3 ;  /* 0x000000ff0300720c */ /* 0x040fe40001fa4270 */
[----:B------:R-:W-:-:S11]  /*5de0*/  ISETP.GT.AND P3, PT, R3, 0x8, P3 ;  /* 0x000000080300780c */ /* 0x000fd60001f64270 */
[----:B0-----:R-:W-:Y:S02]  /*5df0*/  @P5 IMAD.MOV.U32 R4, RZ, RZ, R6 ;  /* 0x000000ffff045224 */ /* 0x001fe400078e0006 */
[----:B------:R-:W-:-:S05]  /*5e00*/  @P5 IMAD.MOV.U32 R5, RZ, RZ, R7 ;  /* 0x000000ffff055224 */ /* 0x000fca00078e0007 */
[----:B------:R0:W-:Y:S01]  /*5e10*/  @P5 STG.E.U16 desc[UR38][R4.64+0xe0], R80 ;  /* 0x0000e05004005986 */ /* 0x0001e2000c101526 */
[C---:B------:R-:W-:Y:S02]  /*5e20*/  ISETP.GT.AND P5, PT, R3.reuse, RZ, P0 ;  /* 0x000000ff0300720c */ /* 0x040fe400007a4270 */
[----:B------:R-:W-:Y:S01]  /*5e30*/  ISETP.GT.AND P0, PT, R3, 0x8, P0 ;  /* 0x000000080300780c */ /* 0x000fe20000704270 */
[----:B0-----:R-:W-:Y:S02]  /*5e40*/  @P4 IMAD.MOV.U32 R4, RZ, RZ, R6 ;  /* 0x000000ffff044224 */ /* 0x001fe400078e0006 */
[----:B------:R-:W-:-:S05]  /*5e50*/  @P4 IMAD.MOV.U32 R5, RZ, RZ, R7 ;  /* 0x000000ffff054224 */ /* 0x000fca00078e0007 */
[----:B------:R0:W-:Y:S01]  /*5e60*/  @P4 STG.E.U16 desc[UR38][R4.64+0xe2], R81 ;  /* 0x0000e25104004986 */ /* 0x0001e2000c101526 */
[C---:B------:R-:W-:Y:S02]  /*5e70*/  ISETP.GT.AND P4, PT, R3.reuse, RZ, P1 ;  /* 0x000000ff0300720c */ /* 0x040fe40000f84270 */
[----:B------:R-:W-:Y:S01]  /*5e80*/  ISETP.GT.AND P1, PT, R3, 0x8, P1 ;  /* 0x000000080300780c */ /* 0x000fe20000f24270 */
[----:B0-----:R-:W-:Y:S02]  /*5e90*/  @P3 IMAD.MOV.U32 R4, RZ, RZ, R8 ;  /* 0x000000ffff043224 */ /* 0x001fe400078e0008 */
[----:B------:R-:W-:-:S05]  /*5ea0*/  @P3 IMAD.MOV.U32 R5, RZ, RZ, R9 ;  /* 0x000000ffff053224 */ /* 0x000fca00078e0009 */
[----:B------:R0:W-:Y:S02]  /*5eb0*/  @P3 STG.E.U16 desc[UR38][R4.64+0xe0], R82 ;  /* 0x0000e05204003986 */ /* 0x0001e4000c101526 */
[----:B0-----:R-:W-:Y:S02]  /*5ec0*/  @P2 IMAD.MOV.U32 R4, RZ, RZ, R8 ;  /* 0x000000ffff042224 */ /* 0x001fe400078e0008 */
[----:B------:R-:W-:-:S05]  /*5ed0*/  @P2 IMAD.MOV.U32 R5, RZ, RZ, R9 ;  /* 0x000000ffff052224 */ /* 0x000fca00078e0009 */
[----:B------:R0:W-:Y:S02]  /*5ee0*/  @P2 STG.E.U16 desc[UR38][R4.64+0xe2], R83 ;  /* 0x0000e25304002986 */ /* 0x0001e4000c101526 */
[----:B0-----:R-:W-:Y:S02]  /*5ef0*/  @P4 IMAD.MOV.U32 R4, RZ, RZ, R6 ;  /* 0x000000ffff044224 */ /* 0x001fe400078e0006 */
[----:B------:R-:W-:-:S05]  /*5f00*/  @P4 IMAD.MOV.U32 R5, RZ, RZ, R7 ;  /* 0x000000ffff054224 */ /* 0x000fca00078e0007 */
[----:B------:R0:W-:Y:S04]  /*5f10*/  @P4 STG.E.U16 desc[UR38][R4.64+0xf0], R84 ;  /* 0x0000f05404004986 */ /* 0x0001e8000c101526 */
[----:B------:R1:W-:Y:S01]  /*5f20*/  @P5 STG.E.U16 desc[UR38][R6.64+0xf2], R85 ;  /* 0x0000f25506005986 */ /* 0x0003e2000c101526 */
[----:B0-----:R-:W-:Y:S02]  /*5f30*/  @P1 IMAD.MOV.U32 R4, RZ, RZ, R8 ;  /* 0x000000ffff041224 */ /* 0x001fe400078e0008 */
[----:B------:R-:W-:-:S05]  /*5f40*/  @P1 IMAD.MOV.U32 R5, RZ, RZ, R9 ;  /* 0x000000ffff051224 */ /* 0x000fca00078e0009 */
[----:B------:R1:W-:Y:S04]  /*5f50*/  @P1 STG.E.U16 desc[UR38][R4.64+0xf0], R86 ;  /* 0x0000f05604001986 */ /* 0x0003e8000c101526 */
[----:B------:R1:W-:Y:S02]  /*5f60*/  @P0 STG.E.U16 desc[UR38][R8.64+0xf2], R87 ;  /* 0x0000f25708000986 */ /* 0x0003e4000c101526 */
.L_x_154:
[----:B------:R-:W-:Y:S05]  /*5f70*/  BSYNC B0 ;  /* 0x0000000000007941 */ /* 0x000fea0003800000 */
.L_x_28:
[----:B------:R-:W-:Y:S01]  /*5f80*/  IADD3 R16, P0, R16, UR36, RZ ;  /* 0x0000002410107c10 */ /* 0x000fe2000ff1e0ff */
[----:B------:R-:W-:Y:S01]  /*5f90*/  ULDC.64 UR4, c[0x0][0x650] ;  /* 0x0001940000047ab9 */ /* 0x000fe20000000a00 */
[----:B------:R-:W-:Y:S01]  /*5fa0*/  PRMT R3, RZ, 0x7610, R3 ;  /* 0x00007610ff037816 */ /* 0x000fe20000000003 */
[----:B------:R-:W-:Y:S01]  /*5fb0*/  IMAD.MOV.U32 R100, RZ, RZ, -0x1 ;  /* 0xffffffffff647424 */ /* 0x000fe200078e00ff */
[----:B------:R-:W-:Y:S01]  /*5fc0*/  IADD3.X R17, R17, UR42, RZ, P0, !PT ;  /* 0x0000002a11117c10 */ /* 0x000fe200087fe4ff */
[----:B------:R-:W-:Y:S01]  /*5fd0*/  IMAD.MOV.U32 R99, RZ, RZ, -0x1 ;  /* 0xffffffffff637424 */ /* 0x000fe200078e00ff */
[----:B------:R-:W-:-:S04]  /*5fe0*/  ISETP.GE.U32.AND P0, PT, R16, UR4, PT ;  /* 0x0000000410007c0c */ /* 0x000fc8000bf06070 */
[----:B------:R-:W-:-:S13]  /*5ff0*/  ISETP.GE.U32.AND.EX P0, PT, R17, UR5, PT, P0 ;  /* 0x0000000511007c0c */ /* 0x000fda000bf06100 */
[----:B------:R-:W-:Y:S05]  /*6000*/  @P0 BRA `(.L_x_155) ;  /* 0x00000004004c0947 */ /* 0x000fea0003800000 */
[----:B------:R-:W0:Y:S01]  /*6010*/  LDC.64 R10, c[0x0][0x628] ;  /* 0x00018a00ff0a7b82 */ /* 0x000e220000000a00 */
[----:B---3--:R-:W3:Y:S01]  /*6020*/  S2R R12, SR_CTAID.X ;  /* 0x00000000000c7919 */ /* 0x008ee20000002500 */
[----:B-12-4-:R-:W-:Y:S02]  /*6030*/  IMAD.MOV.U32 R8, RZ, RZ, R16 ;  /* 0x000000ffff087224 */ /* 0x016fe400078e0010 */
[----:B------:R-:W-:Y:S01]  /*6040*/  IMAD.MOV.U32 R9, RZ, RZ, R17 ;  /* 0x000000ffff097224 */ /* 0x000fe200078e0011 */
[----:B------:R-:W1:Y:S03]  /*6050*/  S2R R20, SR_CTAID.Y ;  /* 0x0000000000147919 */ /* 0x000e660000002600 */
[----:B------:R-:W2:Y:S08]  /*6060*/  LDC R0, c[0x0][0x630] ;  /* 0x00018c00ff007b82 */ /* 0x000eb00000000800 */
[----:B------:R-:W4:Y:S01]  /*6070*/  LDC.64 R14, c[0x0][0x620] ;  /* 0x00018800ff0e7b82 */ /* 0x000f220000000a00 */
[----:B0-----:R-:W-:-:S04]  /*6080*/  ISETP.NE.U32.AND P0, PT, R10, RZ, PT ;  /* 0x000000ff0a00720c */ /* 0x001fc80003f05070 */
[----:B------:R-:W-:-:S13]  /*6090*/  ISETP.NE.AND.EX P0, PT, R11, RZ, PT, P0 ;  /* 0x000000ff0b00720c */ /* 0x000fda0003f05300 */
[----:B-1234-:R-:W-:Y:S05]  /*60a0*/  @!P0 BRA `(.L_x_156) ;  /* 0x0000000000288947 */ /* 0x01efea0003800000 */
        /* <DEDUP_REMOVED lines=10> */
.L_x_156:
[-CC-:B------:R-:W-:Y:S01]  /*6150*/  SHF.R.U64 R99, R8, R0.reuse, R9.reuse ;  /* 0x0000000008637219 */ /* 0x180fe20000001209 */
[----:B------:R-:W0:Y:S01]  /*6160*/  LDC.64 R26, c[0x0][0x640] ;  /* 0x00019000ff1a7b82 */ /* 0x000e220000000a00 */
[----:B------:R-:W-:Y:S01]  /*6170*/  SHF.R.U32.HI R0, RZ, R0, R9 ;  /* 0x00000000ff007219 */ /* 0x000fe20000011609 */
[----:B------:R-:W-:Y:S01]  /*6180*/  ULDC UR4, c[0x0][0x150] ;  /* 0x0000540000047ab9 */ /* 0x000fe20000000800 */
[----:B------:R-:W-:Y:S02]  /*6190*/  IADD3 R3, P0, RZ, -R99, RZ ;  /* 0x80000063ff037210 */ /* 0x000fe40007f1e0ff */
[----:B------:R-:W-:-:S03]  /*61a0*/  I2FP.F32.U32 R7, R12 ;  /* 0x0000000c00077245 */ /* 0x000fc60000201000 */
[----:B------:R-:W1:Y:S01]  /*61b0*/  LDC R6, c[0x0][0x618] ;  /* 0x00018600ff067b82 */ /* 0x000e620000000800 */
[----:B------:R-:W-:Y:S02]  /*61c0*/  IMAD.X R5, RZ, RZ, ~R0, P0 ;  /* 0x000000ffff057224 */ /* 0x000fe400000e0e00 */
[----:B------:R-:W-:Y:S01]  /*61d0*/  FMUL R7, R7, UR4 ;  /* 0x0000000407077c20 */ /* 0x000fe20008400000 */
[----:B------:R-:W-:Y:S01]  /*61e0*/  ULDC UR4, c[0x0][0x154] ;  /* 0x0000550000047ab9 */ /* 0x000fe20000000800 */
[-C--:B------:R-:W-:Y:S02]  /*61f0*/  IMAD R0, R5, R14.reuse, RZ ;  /* 0x0000000e05007224 */ /* 0x080fe400078e02ff */
[C---:B------:R-:W-:Y:S01]  /*6200*/  IMAD.WIDE.U32 R4, R3.reuse, R14, R16 ;  /* 0x0000000e03047225 */ /* 0x040fe200078e0010 */
[----:B------:R-:W2:Y:S01]  /*6210*/  LDC R8, c[0x0][0x608] ;  /* 0x00018200ff087b82 */ /* 0x000ea20000000800 */
[----:B------:R-:W3:Y:S02]  /*6220*/  F2I.U32.TRUNC.NTZ R7, R7 ;  /* 0x0000000700077305 */ /* 0x000ee4000020f000 */
[----:B------:R-:W-:Y:S01]  /*6230*/  IMAD R3, R3, R15, R0 ;  /* 0x0000000f03037224 */ /* 0x000fe200078e0200 */
[----:B------:R-:W-:-:S03]  /*6240*/  I2FP.F32.U32 R0, R20 ;  /* 0x0000001400007245 */ /* 0x000fc60000201000 */
[----:B------:R-:W-:Y:S01]  /*6250*/  IMAD.IADD R3, R5, 0x1, R3 ;  /* 0x0000000105037824 */ /* 0x000fe200078e0203 */
[----:B------:R-:W4:Y:S01]  /*6260*/  LDC R11, c[0x0][0x658] ;  /* 0x00019600ff0b7b82 */ /* 0x000f220000000800 */
[----:B0-----:R-:W-:-:S04]  /*6270*/  ISETP.NE.U32.AND P0, PT, R26, RZ, PT ;  /* 0x000000ff1a00720c */ /* 0x001fc80003f05070 */
[----:B------:R-:W-:-:S03]  /*6280*/  ISETP.NE.AND.EX P0, PT, R27, RZ, PT, P0 ;  /* 0x000000ff1b00720c */ /* 0x000fc60003f05300 */
[----:B------:R-:W0:Y:S01]  /*6290*/  LDC R9, c[0x0][0x144] ;  /* 0x00005100ff097b82 */ /* 0x000e220000000800 */
[-C--:B-1----:R-:W-:Y:S01]  /*62a0*/  SHF.R.U64 R10, R4, R6.reuse, R3 ;  /* 0x00000006040a7219 */ /* 0x082fe20000001203 */
[----:B---3--:R-:W-:Y:S01]  /*62b0*/  IMAD.MOV R7, RZ, RZ, -R7 ;  /* 0x000000ffff077224 */ /* 0x008fe200078e0a07 */
[----:B------:R-:W-:Y:S01]  /*62c0*/  SHF.R.U32.HI R3, RZ, R6, R3 ;  /* 0x00000006ff037219 */ /* 0x000fe20000011603 */
[----:B------:R-:W-:-:S04]  /*62d0*/  FMUL R6, R0, UR4 ;  /* 0x0000000400067c20 */ /* 0x000fc80008400000 */
[----:B------:R-:W1:Y:S01]  /*62e0*/  LDC R21, c[0x0][0x148] ;  /* 0x00005200ff157b82 */ /* 0x000e620000000800 */
[----:B------:R3:W0:Y:S01]  /*62f0*/  F2I.U32.TRUNC.NTZ R14, R6 ;  /* 0x00000006000e7305 */ /* 0x000622000020f000 */
[-CC-:B--2---:R-:W-:Y:S02]  /*6300*/  SHF.R.U64 R13, R10, R8.reuse, R3.reuse ;  /* 0x000000080a0d7219 */ /* 0x184fe40000001203 */
[----:B------:R-:W-:-:S04]  /*6310*/  SHF.R.U32.HI R0, RZ, R8, R3 ;  /* 0x00000008ff007219 */ /* 0x000fc80000011603 */
[----:B-----5:R-:W2:Y:S01]  /*6320*/  LDC R24, c[0x0][0x648] ;  /* 0x00019200ff187b82 */ /* 0x020ea20000000800 */
[-CC-:B----4-:R-:W-:Y:S02]  /*6330*/  SHF.R.U64 R15, R13, R11.reuse, R0.reuse ;  /* 0x0000000b0d0f7219 */ /* 0x190fe40000001200 */
[----:B------:R-:W-:-:S03]  /*6340*/  SHF.R.U32.HI R5, RZ, R11, R0 ;  /* 0x0000000bff057219 */ /* 0x000fc60000011600 */
[----:B------:R-:W-:Y:S02]  /*6350*/  IMAD.MOV.U32 R4, RZ, RZ, R15 ;  /* 0x000000ffff047224 */ /* 0x000fe400078e000f */
[----:B------:R-:W4:Y:S01]  /*6360*/  LDC R28, c[0x0][0x638] ;  /* 0x00018e00ff1c7b82 */ /* 0x000f220000000800 */
[----:B0-----:R-:W-:-:S07]  /*6370*/  IMAD R25, R9, R7, R12 ;  /* 0x0000000709197224 */ /* 0x001fce00078e020c */
[----:B------:R-:W0:Y:S08]  /*6380*/  LDC R29, c[0x0][0x610] ;  /* 0x00018400ff1d7b82 */ /* 0x000e300000000800 */
[----:B------:R-:W0:Y:S01]  /*6390*/  LDC R30, c[0x0][0x600] ;  /* 0x00018000ff1e7b82 */ /* 0x000e220000000800 */
[----:B-123--:R-:W-:Y:S05]  /*63a0*/  @!P0 BRA `(.L_x_157) ;  /* 0x0000000000288947 */ /* 0x00efea0003800000 */
        /* <DEDUP_REMOVED lines=10> */
.L_x_157:
[----:B------:R-:W-:Y:S01]  /*6450*/  ISETP.NE.AND P0, PT, R2, 0x1, PT ;  /* 0x000000010200780c */ /* 0x000fe20003f05270 */
[----:B------:R-:W-:Y:S01]  /*6460*/  IMAD.MOV R14, RZ, RZ, -R14 ;  /* 0x000000ffff0e7224 */ /* 0x000fe200078e0a0e */
[----:B------:R-:W-:Y:S02]  /*6470*/  SHF.R.U64 R0, R4, R24, R5 ;  /* 0x0000001804007219 */ /* 0x000fe40000001205 */
[----:B------:R-:W-:Y:S02]  /*6480*/  LOP3.LUT R3, R13, R96, RZ, 0xc0, !PT ;  /* 0x000000600d037212 */ /* 0x000fe400078ec0ff */
[----:B------:R-:W-:Y:S01]  /*6490*/  LOP3.LUT R10, R10, R95, RZ, 0xc0, !PT ;  /* 0x0000005f0a0a7212 */ /* 0x000fe200078ec0ff */
[----:B------:R-:W-:Y:S02]  /*64a0*/  IMAD.MOV R4, RZ, RZ, -R0 ;  /* 0x000000ffff047224 */ /* 0x000fe400078e0a00 */
[----:B------:R-:W-:Y:S02]  /*64b0*/  IMAD R0, R90, R0, R3 ;  /* 0x000000005a007224 */ /* 0x000fe400078e0203 */
[----:B----4-:R-:W-:-:S02]  /*64c0*/  IMAD R3, R4, R28, R15 ;  /* 0x0000001c04037224 */ /* 0x010fc400078e020f */
[----:B------:R-:W-:Y:S02]  /*64d0*/  @P0 IMAD R25, R21, R14, R20 ;  /* 0x0000000e15190224 */ /* 0x000fe400078e0214 */
[----:B0-----:R-:W-:Y:S02]  /*64e0*/  IMAD R5, R3, R30, R10 ;  /* 0x0000001e03057224 */ /* 0x001fe400078e020a */
[----:B------:R-:W-:Y:S02]  /*64f0*/  IMAD R0, R0, R29, R25 ;  /* 0x0000001d00007224 */ /* 0x000fe400078e0219 */
[----:B------:R-:W-:-:S03]  /*6500*/  IMAD.MOV.U32 R4, RZ, RZ, 0x1 ;  /* 0x00000001ff047424 */ /* 0x000fc600078e00ff */
[----:B------:R-:W-:Y:S02]  /*6510*/  SEL R100, R5, R0, !P0 ;  /* 0x0000000005647207 */ /* 0x000fe40004000000 */
[----:B------:R-:W-:Y:S02]  /*6520*/  PRMT R3, R4, 0x7610, R3 ;  /* 0x0000761004037816 */ /* 0x000fe40000000003 */
[----:B------:R-:W-:-:S07]  /*6530*/  SEL R0, R0, R5, !P0 ;  /* 0x0000000500007207 */ /* 0x000fce0004000000 */
.L_x_155:
[----:B------:R-:W-:Y:S01]  /*6540*/  UIMAD.WIDE.U32 UR4, UR41, 0x24924925, URZ ;  /* 0x24924925290478a5 */ /* 0x000fe2000f8e003f */
[----:B------:R-:W-:Y:S01]  /*6550*/  LOP3.LUT P0, RZ, R3, 0xff, RZ, 0xc0, !PT ;  /* 0x000000ff03ff7812 */ /* 0x000fe2000780c0ff */
[----:B------:R-:W-:Y:S02]  /*6560*/  IMAD.MOV.U32 R101, RZ, RZ, R0 ;  /* 0x000000ffff657224 */ /* 0x000fe400078e0000 */
[----:B------:R-:W-:-:S04]  /*6570*/  UIADD3 UR4, UR41, -UR5, URZ ;  /* 0x8000000529047290 */ /* 0x000fc8000fffe03f */
[----:B------:R-:W-:-:S04]  /*6580*/  ULEA.HI UR4, UR4, UR5, URZ, 0x1f ;  /* 0x0000000504047291 */ /* 0x000fc8000f8ff83f */
[----:B------:R-:W-:-:S04]  /*6590*/  USHF.R.U32.HI UR4, URZ, 0x2, UR4 ;  /* 0x000000023f047899 */ /* 0x000fc80008011604 */
[----:B------:R-:W-:Y:S01]  /*65a0*/  UIMAD UR41, UR4, -0x7, UR41 ;  /* 0xfffffff9042978a4 */ /* 0x000fe2000f8e0229 */
[----:B------:R-:W-:Y:S11]  /*65b0*/  @P0 BRA `(.L_x_158) ;  /* 0xffffffac00180947 */ /* 0x000ff6000383ffff */
[----:B------:R-:W-:Y:S05]  /*65c0*/  EXIT ;  /* 0x000000000000794d */ /* 0x000fea0003800000 */
.L_x_3:
        /* <DEDUP_REMOVED lines=26> */
.L_x_160:
[--C-:B------:R-:W-:Y:S01]  /*6770*/  SHF.R.U64 R14, R12, R20, R13.reuse ;  /* 0x000000140c0e7219 */ /* 0x100fe2000000120d */
[----:B------:R-:W0:Y:S01]  /*6780*/  LDC R24, c[0x0][0x618] ;  /* 0x00018600ff187b82 */ /* 0x000e220000000800 */
[----:B------:R-:W-:Y:S01]  /*6790*/  I2FP.F32.U32 R8, R6 ;  /* 0x0000000600087245 */ /* 0x000fe20000201000 */
[----:B------:R-:W-:Y:S01]  /*67a0*/  ULDC UR4, c[0x0][0x150] ;  /* 0x0000540000047ab9 */ /* 0x000fe20000000800 */
[----:B------:R-:W-:Y:S02]  /*67b0*/  SHF.R.U32.HI R7, RZ, R20, R13 ;  /* 0x00000014ff077219 */ /* 0x000fe4000001160d */
[----:B------:R-:W-:Y:S01]  /*67c0*/  IADD3 R11, P0, RZ, -R14, RZ ;  /* 0x8000000eff0b7210 */ /* 0x000fe20007f1e0ff */
[----:B------:R-:W-:Y:S01]  /*67d0*/  FMUL R13, R8, UR4 ;  /* 0x00000004080d7c20 */ /* 0x000fe20008400000 */
[----:B------:R-:W-:Y:S01]  /*67e0*/  ULDC UR4, c[0x0][0x154] ;  /* 0x0000550000047ab9 */ /* 0x000fe20000000800 */
[----:B------:R-:W1:Y:S02]  /*67f0*/  LDC.64 R26, c[0x0][0x640] ;  /* 0x00019000ff1a7b82 */ /* 0x000e640000000a00 */
[----:B------:R-:W-:-:S02]  /*6800*/  IMAD.X R7, RZ, RZ, ~R7, P0 ;  /* 0x000000ffff077224 */ /* 0x000fc400000e0e07 */
[----:B------:R-:W2:Y:S01]  /*6810*/  F2I.U32.TRUNC.NTZ R13, R13 ;  /* 0x0000000d000d7305 */ /* 0x000ea2000020f000 */
[----:B------:R-:W-:-:S03]  /*6820*/  IMAD.WIDE.U32 R8, R11, R22, R16 ;  /* 0x000000160b087225 */ /* 0x000fc600078e0010 */
[----:B------:R-:W3:Y:S01]  /*6830*/  LDC R15, c[0x0][0x144] ;  /* 0x00005100ff0f7b82 */ /* 0x000ee20000000800 */
[----:B------:R-:W-:-:S04]  /*6840*/  IMAD R10, R7, R22, RZ ;  /* 0x00000016070a7224 */ /* 0x000fc800078e02ff */
[----:B------:R-:W-:Y:S02]  /*6850*/  IMAD R7, R11, R23, R10 ;  /* 0x000000170b077224 */ /* 0x000fe400078e020a */
[----:B------:R-:W-:Y:S01]  /*6860*/  IMAD.MOV.U32 R10, RZ, RZ, -0x1 ;  /* 0xffffffffff0a7424 */ /* 0x000fe200078e00ff */
[----:B------:R-:W4:Y:S01]  /*6870*/  LDC R20, c[0x0][0x608] ;  /* 0x00018200ff147b82 */ /* 0x000f220000000800 */
[----:B------:R-:W-:Y:S01]  /*6880*/  IMAD.IADD R7, R9, 0x1, R7 ;  /* 0x0000000109077824 */ /* 0x000fe200078e0207 */
[----:B------:R-:W-:-:S04]  /*6890*/  I2FP.F32.U32 R9, R5 ;  /* 0x0000000500097245 */ /* 0x000fc80000201000 */
[-C--:B0-----:R-:W-:Y:S01]  /*68a0*/  SHF.R.U64 R12, R8, R24.reuse, R7 ;  /* 0x00000018080c7219 */ /* 0x081fe20000001207 */
[----:B--2---:R-:W-:Y:S01]  /*68b0*/  IMAD.MOV R8, RZ, RZ, -R13 ;  /* 0x000000ffff087224 */ /* 0x004fe200078e0a0d */
[----:B------:R-:W0:Y:S01]  /*68c0*/  LDC R11, c[0x0][0x658] ;  /* 0x00019600ff0b7b82 */ /* 0x000e220000000800 */
[----:B-1----:R-:W-:Y:S01]  /*68d0*/  ISETP.NE.U32.AND P0, PT, R26, RZ, PT ;  /* 0x000000ff1a00720c */ /* 0x002fe20003f05070 */
[----:B------:R-:W-:Y:S01]  /*68e0*/  FMUL R9, R9, UR4 ;  /* 0x0000000409097c20 */ /* 0x000fe20008400000 */
[----:B------:R-:W-:Y:S02]  /*68f0*/  SHF.R.U32.HI R7, RZ, R24, R7 ;  /* 0x00000018ff077219 */ /* 0x000fe40000011607 */
[----:B------:R-:W-:-:S03]  /*6900*/  ISETP.NE.AND.EX P0, PT, R27, RZ, PT, P0 ;  /* 0x000000ff1b00720c */ /* 0x000fc60003f05300 */
[----:B------:R-:W1:Y:S01]  /*6910*/  LDC R22, c[0x0][0x148] ;  /* 0x00005200ff167b82 */ /* 0x000e620000000800 */
[----:B---3--:R-:W-:Y:S02]  /*6920*/  IMAD R23, R15, R8, R6 ;  /* 0x000000080f177224 */ /* 0x008fe400078e0206 */
[----:B------:R-:W-:-:S05]  /*6930*/  IMAD.MOV.U32 R8, RZ, RZ, 0x1 ;  /* 0x00000001ff087424 */ /* 0x000fca00078e00ff */
[----:B------:R-:W2:Y:S01]  /*6940*/  LDC R21, c[0x0][0x600] ;  /* 0x00018000ff157b82 */ /* 0x000ea20000000800 */
[-CC-:B----4-:R-:W-:Y:S02]  /*6950*/  SHF.R.U64 R15, R12, R20.reuse, R7.reuse ;  /* 0x000000140c0f7219 */ /* 0x190fe40000001207 */
[----:B------:R-:W-:Y:S02]  /*6960*/  SHF.R.U32.HI R6, RZ, R20, R7 ;  /* 0x00000014ff067219 */ /* 0x000fe40000011607 */
[----:B------:R3:W4:Y:S03]  /*6970*/  F2I.U32.TRUNC.NTZ R20, R9 ;  /* 0x0000000900147305 */ /* 0x000726000020f000 */
[----:B------:R-:W1:Y:S01]  /*6980*/  LDC R25, c[0x0][0x648] ;  /* 0x00019200ff197b82 */ /* 0x000e620000000800 */
[-C--:B0-----:R-:W-:Y:S02]  /*6990*/  SHF.R.U64 R19, R15, R11.reuse, R6 ;  /* 0x0000000b0f137219 */ /* 0x081fe40000001206 */
[----:B------:R-:W-:-:S02]  /*69a0*/  SHF.L.U32 R10, R10, R11, RZ ;  /* 0x0000000b0a0a7219 */ /* 0x000fc400000006ff */
[-C--:B------:R-:W-:Y:S01]  /*69b0*/  SHF.R.U32.HI R7, RZ, R11.reuse, R6 ;  /* 0x0000000bff077219 */ /* 0x080fe20000011606 */
[----:B------:R-:W-:Y:S01]  /*69c0*/  IMAD.MOV.U32 R6, RZ, RZ, R19 ;  /* 0x000000ffff067224 */ /* 0x000fe200078e0013 */
[----:B------:R-:W-:Y:S01]  /*69d0*/  SHF.L.U32 R24, R8, R11, RZ ;  /* 0x0000000b08187219 */ /* 0x000fe200000006ff */
[----:B------:R-:W0:Y:S01]  /*69e0*/  LDC R28, c[0x0][0x638] ;  /* 0x00018e00ff1c7b82 */ /* 0x000e220000000800 */
[----:B------:R-:W-:-:S07]  /*69f0*/  LOP3.LUT R30, RZ, R10, RZ, 0x33, !PT ;  /* 0x0000000aff1e7212 */ /* 0x000fce00078e33ff */
[----:B------:R-:W0:Y:S01]  /*6a00*/  LDC R29, c[0x0][0x610] ;  /* 0x00018400ff1d7b82 */ /* 0x000e220000000800 */
[----:B---34-:R-:W-:Y:S05]  /*6a10*/  @!P0 BRA `(.L_x_161) ;  /* 0x0000000000288947 */ /* 0x018fea0003800000 */
[----:B------:R-:W3:Y:S02]  /*6a20*/  LDC R6, c[0x0][0x64c] ;  /* 0x00019300ff067b82 */ /* 0x000ee40000000800 */
[----:B---3--:R-:W-:-:S05]  /*6a30*/  IADD3 R11, P0, R19, R6, RZ ;  /* 0x00000006130b7210 */ /* 0x008fca0007f1e0ff */
        /* <DEDUP_REMOVED lines=8> */
.L_x_161:
[----:B------:R-:W-:Y:S01]  /*6ac0*/  ISETP.NE.AND P0, PT, R2, 0x1, PT ;  /* 0x000000010200780c */ /* 0x000fe20003f05270 */
[----:B--2---:R-:W-:Y:S01]  /*6ad0*/  VIADD R9, R21, 0xffffffff ;  /* 0xffffffff15097836 */ /* 0x004fe20000000000 */
[----:B-1----:R-:W-:Y:S01]  /*6ae0*/  SHF.R.U64 R7, R6, R25, R7 ;  /* 0x0000001906077219 */ /* 0x002fe20000001207 */
[----:B------:R-:W-:Y:S01]  /*6af0*/  IMAD.MOV R20, RZ, RZ, -R20 ;  /* 0x000000ffff147224 */ /* 0x000fe200078e0a14 */
[----:B------:R-:W-:Y:S02]  /*6b00*/  LOP3.LUT R6, R15, R30, RZ, 0xc0, !PT ;  /* 0x0000001e0f067212 */ /* 0x000fe400078ec0ff */
[----:B------:R-:W-:Y:S01]  /*6b10*/  LOP3.LUT R12, R12, R9, RZ, 0xc0, !PT ;  /* 0x000000090c0c7212 */ /* 0x000fe200078ec0ff */
[----:B------:R-:W-:Y:S02]  /*6b20*/  IMAD.MOV R8, RZ, RZ, -R7 ;  /* 0x000000ffff087224 */ /* 0x000fe400078e0a07 */
[----:B------:R-:W-:Y:S02]  /*6b30*/  IMAD R6, R24, R7, R6 ;  /* 0x0000000718067224 */ /* 0x000fe400078e0206 */
[----:B------:R-:W-:-:S02]  /*6b40*/  IMAD.MOV.U32 R9, RZ, RZ, 0x1 ;  /* 0x00000001ff097424 */ /* 0x000fc400078e00ff */
[----:B------:R-:W-:Y:S02]  /*6b50*/  @P0 IMAD R23, R22, R20, R5 ;  /* 0x0000001416170224 */ /* 0x000fe400078e0205 */
[----:B0-----:R-:W-:Y:S02]  /*6b60*/  IMAD R5, R8, R28, R19 ;  /* 0x0000001c08057224 */ /* 0x001fe400078e0213 */
[----:B------:R-:W-:Y:S02]  /*6b70*/  IMAD R19, R6, R29, R23 ;  /* 0x0000001d06137224 */ /* 0x000fe400078e0217 */
[----:B------:R-:W-:Y:S02]  /*6b80*/  IMAD R6, R5, R21, R12 ;  /* 0x0000001505067224 */ /* 0x000fe400078e020c */
[----:B------:R-:W-:-:S03]  /*6b90*/  IMAD.MOV.U32 R8, RZ, RZ, R14 ;  /* 0x000000ffff087224 */ /* 0x000fc600078e000e */
[----:B------:R-:W-:Y:S02]  /*6ba0*/  SEL R20, R6, R19, !P0 ;  /* 0x0000001306147207 */ /* 0x000fe40004000000 */
[----:B------:R-:W-:-:S07]  /*6bb0*/  SEL R19, R19, R6, !P0 ;  /* 0x0000000613137207 */ /* 0x000fce0004000000 */
.L_x_159:
[----:B------:R-:W-:-:S08]  /*6bc0*/  NOP ;  /* 0x0000000000007918 */ /* 0x000fd00000000000 */
[----:B------:R-:W0:-:S00]  /*6bd0*/  USETMAXREG.DEALLOC.CTAPOOL 0x28 ;  /* 0x00000028000079c8 */ /* 0x000e0000080e0500 */
[----:B0-----:R-:W-:-:S13]  /*6be0*/  ISETP.NE.AND P0, PT, R0, RZ, PT ;  /* 0x000000ff0000720c */ /* 0x001fda0003f05270 */
[----:B------:R-:W-:Y:S05]  /*6bf0*/  @P0 EXIT ;  /* 0x000000000000094d */ /* 0x000fea0003800000 */
[----:B------:R-:W-:Y:S01]  /*6c00*/  LOP3.LUT P0, RZ, R9, 0xff, RZ, 0xc0, !PT ;  /* 0x000000ff09ff7812 */ /* 0x000fe2000780c0ff */
[----:B------:R-:W-:Y:S02]  /*6c10*/  IMAD.MOV.U32 R0, RZ, RZ, 0x1 ;  /* 0x00000001ff007424 */ /* 0x000fe400078e00ff */
[----:B------:R-:W-:-:S10]  /*6c20*/  IMAD.MOV.U32 R12, RZ, RZ, RZ ;  /* 0x000000ffff0c7224 */ /* 0x000fd400078e00ff */
[----:B------:R-:W-:Y:S05]  /*6c30*/  @!P0 BRA `(.L_x_162) ;  /* 0x0000000c00348947 */ /* 0x000fea0003800000 */
[----:B------:R-:W0:Y:S01]  /*6c40*/  LDC R0, c[0x0][0x28c] ;  /* 0x0000a300ff007b82 */ /* 0x000e220000000800 */
[----:B------:R-:W-:Y:S01]  /*6c50*/  LOP3.LUT P0, RZ, R3, 0x1f, RZ, 0xc0, !PT ;  /* 0x0000001f03ff7812 */ /* 0x000fe2000780c0ff */
[----:B------:R-:W-:Y:S01]  /*6c60*/  ULDC UR5, c[0x0][0x658] ;  /* 0x0001960000057ab9 */ /* 0x000fe20000000800 */
[----:B------:R-:W-:Y:S01]  /*6c70*/  UMOV UR6, 0xffffffff ;  /* 0xffffffff00067882 */ /* 0x000fe20000000000 */
[----:B------:R-:W-:Y:S01]  /*6c80*/  BSSY B0, `(.L_x_162) ;  /* 0x00000c8000007945 */ /* 0x000fe20003800000 */
[----:B------:R-:W-:Y:S01]  /*6c90*/  USHF.L.U32 UR6, UR6, UR5, URZ ;  /* 0x0000000506067299 */ /* 0x000fe2000800063f */
[C---:B------:R-:W-:Y:S01]  /*6ca0*/  ISETP.NE.AND P2, PT, R4.reuse, RZ, PT ;  /* 0x000000ff0400720c */ /* 0x040fe20003f45270 */
[----:B------:R-:W-:Y:S01]  /*6cb0*/  IMAD.MOV.U32 R13, RZ, RZ, 0x1 ;  /* 0x00000001ff0d7424 */ /* 0x000fe200078e00ff */
[----:B------:R-:W-:Y:S01]  /*6cc0*/  ISETP.NE.OR P0, PT, R4, RZ, !P0 ;  /* 0x000000ff0400720c */ /* 0x000fe20004705670 */
[----:B------:R-:W-:Y:S01]  /*6cd0*/  IMAD.MOV.U32 R12, RZ, RZ, RZ ;  /* 0x000000ffff0c7224 */ /* 0x000fe200078e00ff */
[----:B------:R-:W-:Y:S01]  /*6ce0*/  LOP3.LUT R11, R18, 0x2, RZ, 0xfc, !PT ;  /* 0x00000002120b7812 */ /* 0x000fe200078efcff */
[----:B------:R-:W-:Y:S01]  /*6cf0*/  ULDC UR4, c[0x0][0x600] ;  /* 0x0001800000047ab9 */ /* 0x000fe20000000800 */
[----:B------:R-:W-:Y:S01]  /*6d00*/  UMOV UR7, 0x1 ;  /* 0x0000000100077882 */ /* 0x000fe20000000000 */
[----:B------:R-:W-:-:S02]  /*6d10*/  UIADD3 UR13, UR4, -0x1, URZ ;  /* 0xffffffff040d7890 */ /* 0x000fc4000fffe03f */
[----:B------:R-:W-:Y:S02]  /*6d20*/  USHF.L.U32 UR15, UR7, UR5, URZ ;  /* 0x00000005070f7299 */ /* 0x000fe4000800063f */
[----:B------:R-:W-:Y:S01]  /*6d30*/  ULOP3.LUT UR14, URZ, UR6, URZ, 0x33, !UPT ;  /* 0x000000063f0e7292 */ /* 0x000fe2000f8e333f */
[----:B------:R-:W-:Y:S01]  /*6d40*/  ULDC.64 UR22, c[0x0][0x198] ;  /* 0x0000660000167ab9 */ /* 0x000fe20000000a00 */
[----:B0-----:R-:W-:-:S05]  /*6d50*/  VIADD R0, R0, 0x3f ;  /* 0x0000003f00007836 */ /* 0x001fca0000000000 */
[----:B------:R-:W-:-:S04]  /*6d60*/  SHF.R.S32.HI R3, RZ, 0x1f, R0 ;  /* 0x0000001fff037819 */ /* 0x000fc80000011400 */
[----:B------:R-:W-:Y:S01]  /*6d70*/  LEA.HI R3, R3, R0, RZ, 0x6 ;  /* 0x0000000003037211 */ /* 0x000fe200078f30ff */
[----:B------:R-:W-:-:S03]  /*6d80*/  IMAD.MOV.U32 R0, RZ, RZ, 0x1 ;  /* 0x00000001ff007424 */ /* 0x000fc600078e00ff */
[----:B------:R-:W-:-:S05]  /*6d90*/  SHF.R.S32.HI R3, RZ, 0x6, R3 ;  /* 0x00000006ff037819 */ /* 0x000fca0000011403 */
[----:B------:R-:W-:-:S07]  /*6da0*/  VIADD R10, R3, 0x1 ;  /* 0x00000001030a7836 */ /* 0x000fce0000000000 */
.L_x_174:
[----:B------:R-:W-:-:S03]  /*6db0*/  UMOV UR4, 0xffffffff ;  /* 0xffffffff00047882 */ /* 0x000fc60000000000 */
[----:B------:R-:W-:Y:S05]  /*6dc0*/  BRA.DIV UR4, `(.L_x_163) ;  /* 0x0000001204287947 */ /* 0x000fea000b800000 */
[----:B------:R-:W-:-:S13]  /*6dd0*/  ELECT P6, URZ, PT ;  /* 0x00000000003f782f */ /* 0x000fda00038c0000 */
.L_x_188:
[----:B------:R-:W-:Y:S04]  /*6de0*/  BSSY B1, `(.L_x_164) ;  /* 0x000003e000017945 */ /* 0x000fe80003800000 */
[----:B------:R-:W-:Y:S05]  /*6df0*/  @!P6 BRA `(.L_x_165) ;  /* 0x0000000000f0e947 */ /* 0x000fea0003800000 */
[----:B------:R-:W0:Y:S02]  /*6e00*/  LDC R4, c[0x0][0x28c] ;  /* 0x0000a300ff047b82 */ /* 0x000e240000000800 */
[----:B0-----:R-:W-:-:S13]  /*6e10*/  ISETP.GE.AND P1, PT, R4, 0x1, PT ;  /* 0x000000010400780c */ /* 0x001fda0003f26270 */
[----:B------:R-:W-:Y:S05]  /*6e20*/  @!P1 BRA `(.L_x_165) ;  /* 0x0000000000e49947 */ /* 0x000fea0003800000 */
[----:B------:R-:W-:Y:S02]  /*6e30*/  IMAD.SHL.U32 R20, R20, 0x80, RZ ;  /* 0x0000008014147824 */ /* 0x000fe400078e00ff */
[----:B------:R-:W-:Y:S02]  /*6e40*/  IMAD.SHL.U32 R19, R19, 0x80, RZ ;  /* 0x0000008013137824 */ /* 0x000fe400078e00ff */
[----:B------:R-:W-:Y:S02]  /*6e50*/  IMAD.MOV.U32 R21, RZ, RZ, RZ ;  /* 0x000000ffff157224 */ /* 0x000fe400078e00ff */
[----:B------:R-:W-:Y:S02]  /*6e60*/  IMAD.MOV.U32 R4, RZ, RZ, R10 ;  /* 0x000000ffff047224 */ /* 0x000fe400078e000a */
[----:B------:R-:W-:Y:S02]  /*6e70*/  IMAD.MOV.U32 R5, RZ, RZ, R0 ;  /* 0x000000ffff057224 */ /* 0x000fe400078e0000 */
[----:B------:R-:W-:-:S02]  /*6e80*/  IMAD.MOV.U32 R6, RZ, RZ, R12 ;  /* 0x000000ffff067224 */ /* 0x000fc400078e000c */
[----:B------:R-:W-:-:S07]  /*6e90*/  VIADD R22, R20, 0x40 ;  /* 0x0000004014167836 */ /* 0x000fce0000000000 */
.L_x_169:
[----:B------:R-:W0:Y:S01]  /*6ea0*/  S2R R14, SR_CgaCtaId ;  /* 0x00000000000e7919 */ /* 0x000e220000008800 */
[----:B------:R-:W-:Y:S01]  /*6eb0*/  MOV R7, 0x400 ;  /* 0x0000040000077802 */ /* 0x000fe20000000f00 */
[----:B------:R-:W1:Y:S03]  /*6ec0*/  @!P2 LDC R9, c[0x0][0x500] ;  /* 0x00014000ff09ab82 */ /* 0x000e660000000800 */
[----:B0-----:R-:W-:Y:S02]  /*6ed0*/  LEA R15, R14, R7, 0x18 ;  /* 0x000000070e0f7211 */ /* 0x001fe400078ec0ff */
[----:B------:R-:W-:-:S03]  /*6ee0*/  SHF.L.U32 R7, R5, 0x1f, RZ ;  /* 0x0000001f05077819 */ /* 0x000fc600000006ff */
[----:B------:R-:W-:-:S04]  /*6ef0*/  IMAD R14, R6, 0x8, R15 ;  /* 0x00000008060e7824 */ /* 0x000fc800078e020f */
[----:B------:R-:W0:Y:S02]  /*6f00*/  SYNCS.PHASECHK.TRANS64.TRYWAIT P1, [R14+URZ+0x38], R7 ;  /* 0x000038070e0075a7 */ /* 0x000e24000802017f */
[----:B01----:R-:W-:Y:S05]  /*6f10*/  @!P1 BRA `(.L_x_166) ;  /* 0x0000000c00f49947 */ /* 0x003fea0003800000 */
.L_x_189:
[----:B0-----:R-:W-:Y:S01]  /*6f20*/  PRMT R7, R11, 0x9910, RZ ;  /* 0x000099100b077816 */ /* 0x001fe200000000ff */
[----:B------:R0:W-:Y:S03]  /*6f30*/  @!P2 SYNCS.ARRIVE.TRANS64 RZ, [R14+URZ], R9 ;  /* 0x000000090effa9a7 */ /* 0x0001e6000800003f */
[----:B------:R-:W-:-:S13]  /*6f40*/  ISETP.NE.AND P1, PT, R7, 0x2, PT ;  /* 0x000000020700780c */ /* 0x000fda0003f25270 */
[----:B0-----:R-:W-:Y:S05]  /*6f50*/  @P1 BRA `(.L_x_167) ;  /* 0x0000000000041947 */ /* 0x001fea0003800000 */
[----:B------:R-:W-:Y:S01]  /*6f60*/  BPT.TRAP 0x1 ;  /* 0x000000040000795c */ /* 0x000fe20000300000 */
.L_x_167:
[----:B------:R-:W-:Y:S05]  /*6f70*/  @P0 BRA `(.L_x_168) ;  /* 0x0000000000040947 */ /* 0x000fea0003800000 */
[----:B------:R-:W-:Y:S01]  /*6f80*/  BPT.TRAP 0x1 ;  /* 0x000000040000795c */ /* 0x000fe20000300000 */
.L_x_168:
[----:B------:R-:W-:Y:S01]  /*6f90*/  IMAD R15, R6, 0x4000, R15 ;  /* 0x00004000060f7824 */ /* 0x000fe200078e020f */
[----:B------:R-:W-:Y:S01]  /*6fa0*/  R2UR UR27, R21 ;  /* 0x00000000151b72ca */ /* 0x000fe200000e0000 */
[----:B------:R-:W-:Y:S01]  /*6fb0*/  VIADD R4, R4, 0xffffffff ;  /* 0xffffffff04047836 */ /* 0x000fe20000000000 */
[----:B------:R-:W-:Y:S01]  /*6fc0*/  R2UR UR9, R14 ;  /* 0x000000000e0972ca */ /* 0x000fe200000e0000 */
[----:B------:R-:W-:Y:S01]  /*6fd0*/  UIADD3 UR4, UP0, UR22, 0xf0, URZ ;  /* 0x000000f016047890 */ /* 0x000fe2000ff1e03f */
[----:B------:R-:W-:Y:S01]  /*6fe0*/  R2UR UR16, R15 ;  /* 0x000000000f1072ca */ /* 0x000fe200000e0000 */
[----:B------:R-:W-:Y:S01]  /*6ff0*/  UIADD3 UR30, UP1, UR22, 0x1f0, URZ ;  /* 0x000001f0161e7890 */ /* 0x000fe2000ff3e03f */
[----:B------:R-:W-:Y:S01]  /*7000*/  R2UR UR12, R8 ;  /* 0x00000000080c72ca */ /* 0x000fe200000e0000 */
[----:B------:R-:W-:Y:S01]  /*7010*/  UIADD3.X UR5, URZ, UR23, URZ, UP0, !UPT ;  /* 0x000000173f057290 */ /* 0x000fe200087fe43f */
[----:B------:R-:W-:Y:S01]  /*7020*/  R2UR UR11, R19 ;  /* 0x00000000130b72ca */ /* 0x000fe200000e0000 */
[----:B------:R-:W-:Y:S01]  /*7030*/  UIADD3.X UR31, URZ, UR23, URZ, UP1, !UPT ;  /* 0x000000173f1f7290 */ /* 0x000fe20008ffe43f */
[----:B------:R-:W-:Y:S01]  /*7040*/  R2UR UR26, R20 ;  /* 0x00000000141a72ca */ /* 0x000fe200000e0000 */
[----:B------:R-:W-:Y:S01]  /*7050*/  VIADD R6, R6, 0x1 ;  /* 0x0000000106067836 */ /* 0x000fe20000000000 */
[----:B------:R-:W-:Y:S01]  /*7060*/  R2UR UR18, R22 ;  /* 0x00000000161272ca */ /* 0x000fe200000e0000 */
[----:B------:R-:W-:Y:S01]  /*7070*/  UMOV UR6, 0x0 ;  /* 0x0000000000067882 */ /* 0x000fe20000000000 */
[----:B------:R-:W-:Y:S01]  /*7080*/  ISETP.GT.AND P3, PT, R4, 0x1, PT ;  /* 0x000000010400780c */ /* 0x000fe20003f64270 */
[----:B------:R-:W-:Y:S01]  /*7090*/  UMOV UR7, 0x10000000 ;  /* 0x1000000000077882 */ /* 0x000fe20000000000 */
[C---:B------:R-:W-:Y:S01]  /*70a0*/  ISETP.NE.AND P1, PT, R6.reuse, 0x7, PT ;  /* 0x000000070600780c */ /* 0x040fe20003f25270 */
[----:B------:R-:W-:Y:S01]  /*70b0*/  UIADD3 UR8, UR16, 0x180, URZ ;  /* 0x0000018010087890 */ /* 0x000fe2000fffe03f */
[----:B------:R-:W-:Y:S01]  /*70c0*/  VIADD R21, R21, 0x40 ;  /* 0x0000004015157836 */ /* 0x000fe20000000000 */
[----:B------:R-:W-:Y:S01]  /*70d0*/  UIADD3 UR24, UR16, 0x1c180, URZ ;  /* 0x0001c18010187890 */ /* 0x000fe2000fffe03f */
[----:B------:R-:W-:Y:S01]  /*70e0*/  SEL R14, RZ, 0x1, P1 ;  /* 0x00000001ff0e7807 */ /* 0x000fe20000800000 */
[----:B------:R-:W-:Y:S01]  /*70f0*/  UIADD3 UR16, UR16, 0x1e180, URZ ;  /* 0x0001e18010107890 */ /* 0x000fe2000fffe03f */
[----:B------:R-:W-:Y:S01]  /*7100*/  SEL R6, R6, RZ, P1 ;  /* 0x000000ff06067207 */ /* 0x000fe20000800000 */
[----:B------:R-:W-:Y:S01]  /*7110*/  UMOV UR10, UR27 ;  /* 0x0000001b000a7c82 */ /* 0x000fe20008000000 */
[----:B------:R-:W-:Y:S01]  /*7120*/  UMOV UR25, UR9 ;  /* 0x0000000900197c82 */ /* 0x000fe20008000000 */
[----:B------:R-:W-:Y:S01]  /*7130*/  UMOV UR28, UR12 ;  /* 0x0000000c001c7c82 */ /* 0x000fe20008000000 */
[----:B------:R-:W-:Y:S01]  /*7140*/  UMOV UR17, UR9 ;  /* 0x0000000900117c82 */ /* 0x000fe20008000000 */
[----:B------:R-:W-:Y:S01]  /*7150*/  UMOV UR19, UR27 ;  /* 0x0000001b00137c82 */ /* 0x000fe20008000000 */
[----:B------:R0:W-:Y:S01]  /*7160*/  UTMALDG.3D [UR8], [UR4], desc[UR6] ;  /* 0x00000608040075b4 */ /* 0x0001e20008011000 */
[----:B------:R-:W-:Y:S01]  /*7170*/  UMOV UR20, UR12 ;  /* 0x0000000c00147c82 */ /* 0x000fe20008000000 */
[----:B------:R-:W-:Y:S01]  /*7180*/  LOP3.LUT R5, R5, R14, RZ, 0x3c, !PT ;  /* 0x0000000e05057212 */ /* 0x000fe200078e3cff */
[----:B------:R0:W-:Y:S01]  /*7190*/  UTMALDG.3D [UR24], [UR30], desc[UR6] ;  /* 0x000006181e0075b4 */ /* 0x0001e20008011000 */
[----:B------:R0:W-:Y:S02]  /*71a0*/  UTMALDG.3D [UR16], [UR30], desc[UR6] ;  /* 0x000006101e0075b4 */ /* 0x0001e40008011000 */
[----:B0-----:R-:W-:Y:S05]  /*71b0*/  @P3 BRA `(.L_x_169) ;  /* 0xfffffffc00383947 */ /* 0x001fea000383ffff */
.L_x_165:
[----:B------:R-:W-:Y:S05]  /*71c0*/  BSYNC B1 ;  /* 0x0000000000017941 */ /* 0x000fea0003800000 */
.L_x_164:
[----:B------:R-:W-:Y:S01]  /*71d0*/  LOP3.LUT P4, RZ, R13, 0xff, RZ, 0xc0, !PT ;  /* 0x000000ff0dff7812 */ /* 0x000fe2000788c0ff */
[C---:B------:R-:W-:Y:S01]  /*71e0*/  IMAD.IADD R12, R3.reuse, 0x1, R12 ;  /* 0x00000001030c7824 */ /* 0x040fe200078e020c */
[----:B------:R-:W-:Y:S01]  /*71f0*/  ULDC.64 UR4, c[0x0][0x650] ;  /* 0x0001940000047ab9 */ /* 0x000fe20000000a00 */
[C---:B------:R-:W-:Y:S01]  /*7200*/  ISETP.GE.U32.AND P3, PT, R3.reuse, 0x7, PT ;  /* 0x000000070300780c */ /* 0x040fe20003f66070 */
[----:B------:R-:W-:Y:S01]  /*7210*/  BSSY B1, `(.L_x_170) ;  /* 0x000006c000017945 */ /* 0x000fe20003800000 */
[C---:B------:R-:W-:Y:S01]  /*7220*/  IMAD.WIDE.U32 R4, R12.reuse, 0x24924925, RZ ;  /* 0x249249250c047825 */ /* 0x040fe200078e00ff */
[C---:B------:R-:W-:Y:S02]  /*7230*/  ISETP.GT.U32.AND P1, PT, R12.reuse, 0x6, PT ;  /* 0x000000060c00780c */ /* 0x040fe40003f24070 */
[----:B------:R-:W-:Y:S01]  /*7240*/  PRMT R13, RZ, 0x7610, R13 ;  /* 0x00007610ff0d7816 */ /* 0x000fe2000000000d */
[----:B------:R-:W-:Y:S01]  /*7250*/  IMAD.IADD R4, R12, 0x1, -R5 ;  /* 0x000000010c047824 */ /* 0x000fe200078e0a05 */
[----:B------:R-:W-:Y:S01]  /*7260*/  ISETP.LT.U32.AND P1, PT, R3, 0x7, P1 ;  /* 0x000000070300780c */ /* 0x000fe20000f21070 */
[----:B------:R-:W-:-:S02]  /*7270*/  IMAD.MOV.U32 R19, RZ, RZ, -0x1 ;  /* 0xffffffffff137424 */ /* 0x000fc400078e00ff */
[----:B------:R-:W0:Y:S01]  /*7280*/  @P4 S2R R7, SR_CgaCtaId ;  /* 0x0000000000074919 */ /* 0x000e220000008800 */
[----:B------:R-:W-:Y:S01]  /*7290*/  @P4 MOV R6, 0x400 ;  /* 0x0000040000064802 */ /* 0x000fe20000000f00 */
[----:B------:R-:W-:Y:S01]  /*72a0*/  IMAD.MOV.U32 R20, RZ, RZ, -0x1 ;  /* 0xffffffffff147424 */ /* 0x000fe200078e00ff */
[----:B------:R-:W-:Y:S01]  /*72b0*/  LEA.HI R4, R4, R5, RZ, 0x1f ;  /* 0x0000000504047211 */ /* 0x000fe200078ff8ff */
[----:B------:R-:W-:-:S03]  /*72c0*/  IMAD.MOV.U32 R8, RZ, RZ, -0x1 ;  /* 0xffffffffff087424 */ /* 0x000fc600078e00ff */
[--C-:B------:R-:W-:Y:S02]  /*72d0*/  SHF.R.U32.HI R5, RZ, 0x2, R4.reuse ;  /* 0x00000002ff057819 */ /* 0x100fe40000011604 */
[----:B------:R-:W-:-:S03]  /*72e0*/  PRMT R4, RZ, 0x7610, R4 ;  /* 0x00007610ff047816 */ /* 0x000fc60000000004 */
[----:B------:R-:W-:Y:S01]  /*72f0*/  IMAD R12, R5, -0x7, R12 ;  /* 0xfffffff9050c7824 */ /* 0x000fe200078e020c */
[----:B0-----:R-:W-:Y:S02]  /*7300*/  @P4 LEA R6, R7, R6, 0x18 ;  /* 0x0000000607064211 */ /* 0x001fe400078ec0ff */
[----:B------:R-:W-:Y:S02]  /*7310*/  SEL R7, RZ, 0x1, !P1 ;  /* 0x00000001ff077807 */ /* 0x000fe40004800000 */
[----:B------:R-:W-:Y:S01]  /*7320*/  IADD3 R16, P1, R16, UR36, RZ ;  /* 0x0000002410107c10 */ /* 0x000fe2000ff3e0ff */
[----:B------:R0:W-:Y:S01]  /*7330*/  @P4 SYNCS.ARRIVE.TRANS64.A1T0 RZ, [R6+URZ+0x88], RZ ;  /* 0x000088ff06ff49a7 */ /* 0x0001e2000810003f */
[----:B------:R-:W-:Y:S02]  /*7340*/  LOP3.LUT R0, R0, R7, RZ, 0x3c, !PT ;  /* 0x0000000700007212 */ /* 0x000fe400078e3cff */
[----:B------:R-:W-:Y:S02]  /*7350*/  IADD3.X R17, R17, UR42, RZ, P1, !PT ;  /* 0x0000002a11117c10 */ /* 0x000fe40008ffe4ff */
[----:B------:R-:W-:-:S02]  /*7360*/  ISETP.GE.U32.AND P1, PT, R16, UR4, PT ;  /* 0x0000000410007c0c */ /* 0x000fc4000bf26070 */
[----:B------:R-:W-:Y:S02]  /*7370*/  @P3 LOP3.LUT R0, R0, 0x1, R5, 0x78, !PT ;  /* 0x0000000100003812 */ /* 0x000fe400078e7805 */
[----:B------:R-:W-:-:S13]  /*7380*/  ISETP.GE.U32.AND.EX P1, PT, R17, UR5, PT, P1 ;  /* 0x0000000511007c0c */ /* 0x000fda000bf26110 */
[----:B0-----:R-:W-:Y:S05]  /*7390*/  @P1 BRA `(.L_x_171) ;  /* 0x00000004004c1947 */ /* 0x001fea0003800000 */
[----:B------:R-:W-:Y:S01]  /*73a0*/  ULDC.64 UR4, c[0x0][0x628] ;  /* 0x00018a0000047ab9 */ /* 0x000fe20000000a00 */
[----:B------:R-:W0:Y:S01]  /*73b0*/  S2R R15, SR_CTAID.X ;  /* 0x00000000000f7919 */ /* 0x000e220000002500 */
[----:B------:R-:W-:Y:S01]  /*73c0*/  ISETP.NE.U32.AND P1, PT, RZ, UR4, PT ;  /* 0x00000004ff007c0c */ /* 0x000fe2000bf25070 */
[----:B------:R-:W-:Y:S01]  /*73d0*/  ULDC UR7, c[0x0][0x630] ;  /* 0x00018c0000077ab9 */ /* 0x000fe20000000800 */
[----:B------:R-:W-:Y:S01]  /*73e0*/  IMAD.MOV.U32 R4, RZ, RZ, R16 ;  /* 0x000000ffff047224 */ /* 0x000fe200078e0010 */
[----:B------:R-:W1:Y:S01]  /*73f0*/  S2R R14, SR_CTAID.Y ;  /* 0x00000000000e7919 */ /* 0x000e620000002600 */
[----:B------:R-:W-:Y:S01]  /*7400*/  ISETP.NE.AND.EX P1, PT, RZ, UR5, PT, P1 ;  /* 0x00000005ff007c0c */ /* 0x000fe2000bf25310 */
[----:B------:R-:W-:-:S12]  /*7410*/  IMAD.MOV.U32 R5, RZ, RZ, R17 ;  /* 0x000000ffff057224 */ /* 0x000fd800078e0011 */
[----:B------:R-:W-:Y:S05]  /*7420*/  @!P1 BRA `(.L_x_172) ;  /* 0x0000000000289947 */ /* 0x000fea0003800000 */
[----:B------:R-:W-:Y:S02]  /*7430*/  ULDC UR6, c[0x0][0x634] ;  /* 0x00018d0000067ab9 */ /* 0x000fe40000000800 */
[----:B------:R-:W-:-:S05]  /*7440*/  IADD3 R9, P1, R16, UR6, RZ ;  /* 0x0000000610097c10 */ /* 0x000fca000ff3e0ff */
[----:B------:R-:W-:-:S04]  /*7450*/  IMAD.X R19, RZ, RZ, R17, P1 ;  /* 0x000000ffff137224 */ /* 0x000fc800008e0611 */
[----:B------:R-:W-:-:S04]  /*7460*/  IMAD.WIDE.U32 R6, R19, UR4, RZ ;  /* 0x0000000413067c25 */ /* 0x000fc8000f8e00ff */
[----:B------:R-:W-:-:S04]  /*7470*/  IMAD.WIDE.U32 R6, P1, R9, UR5, R6 ;  /* 0x0000000509067c25 */ /* 0x000fc8000f820006 */
[----:B------:R-:W-:-:S04]  /*7480*/  IMAD.WIDE.U32 R8, R9, UR4, RZ ;  /* 0x0000000409087c25 */ /* 0x000fc8000f8e00ff */
[----:B------:R-:W-:Y:S01]  /*7490*/  IMAD.X R5, RZ, RZ, RZ, P1 ;  /* 0x000000ffff057224 */ /* 0x000fe200008e06ff */
[----:B------:R-:W-:Y:S01]  /*74a0*/  IADD3 RZ, P1, R9, R6, RZ ;  /* 0x0000000609ff7210 */ /* 0x000fe20007f3e0ff */
[----:B------:R-:W-:-:S04]  /*74b0*/  IMAD.MOV.U32 R4, RZ, RZ, R7 ;  /* 0x000000ffff047224 */ /* 0x000fc800078e0007 */
[----:B------:R-:W-:-:S08]  /*74c0*/  IMAD.WIDE.U32.X R4, R19, UR5, R4, P1 ;  /* 0x0000000513047c25 */ /* 0x000fd000088e0404 */
.L_x_172:
[--C-:B------:R-:W-:Y:S01]  /*74d0*/  SHF.R.U64 R8, R4, UR7, R5.reuse ;  /* 0x0000000704087c19 */ /* 0x100fe20008001205 */
[----:B------:R-:W-:Y:S01]  /*74e0*/  ULDC.64 UR4, c[0x0][0x620] ;  /* 0x0001880000047ab9 */ /* 0x000fe20000000a00 */
[----:B------:R-:W-:Y:S01]  /*74f0*/  SHF.R.U32.HI R4, RZ, UR7, R5 ;  /* 0x00000007ff047c19 */ /* 0x000fe20008011605 */
[----:B------:R-:W2:Y:S01]  /*7500*/  LDC R24, c[0x0][0x144] ;  /* 0x00005100ff187b82 */ /* 0x000ea20000000800 */
[----:B------:R-:W-:Y:S01]  /*7510*/  IADD3 R7, P1, RZ, -R8, RZ ;  /* 0x80000008ff077210 */ /* 0x000fe20007f3e0ff */
[----:B------:R-:W-:Y:S01]  /*7520*/  ULDC.64 UR8, c[0x0][0x640] ;  /* 0x0001900000087ab9 */ /* 0x000fe20000000a00 */
[----:B0-----:R-:W-:Y:S01]  /*7530*/  I2FP.F32.U32 R9, R15 ;  /* 0x0000000f00097245 */ /* 0x001fe20000201000 */
[----:B------:R-:W-:Y:S02]  /*7540*/  ULDC UR6, c[0x0][0x608] ;  /* 0x0001820000067ab9 */ /* 0x000fe40000000800 */
[----:B------:R-:W-:Y:S01]  /*7550*/  IMAD.X R4, RZ, RZ, ~R4, P1 ;  /* 0x000000ffff047224 */ /* 0x000fe200008e0e04 */
[----:B------:R-:W-:Y:S01]  /*7560*/  ISETP.NE.U32.AND P1, PT, RZ, UR8, PT ;  /* 0x00000008ff007c0c */ /* 0x000fe2000bf25070 */
[----:B------:R-:W0:Y:S02]  /*7570*/  LDC R21, c[0x0][0x148] ;  /* 0x00005200ff157b82 */ /* 0x000e240000000800 */
[----:B------:R-:W-:Y:S01]  /*7580*/  IMAD R6, R4, UR4, RZ ;  /* 0x0000000404067c24 */ /* 0x000fe2000f8e02ff */
[----:B------:R-:W-:Y:S01]  /*7590*/  ISETP.NE.AND.EX P1, PT, RZ, UR9, PT, P1 ;  /* 0x00000009ff007c0c */ /* 0x000fe2000bf25310 */
[----:B------:R-:W-:Y:S01]  /*75a0*/  IMAD.WIDE.U32 R4, R7, UR4, R16 ;  /* 0x0000000407047c25 */ /* 0x000fe2000f8e0010 */
[----:B------:R-:W-:-:S03]  /*75b0*/  ULDC UR4, c[0x0][0x150] ;  /* 0x0000540000047ab9 */ /* 0x000fc60000000800 */
[----:B------:R-:W-:Y:S02]  /*75c0*/  IMAD R7, R7, UR5, R6 ;  /* 0x0000000507077c24 */ /* 0x000fe4000f8e0206 */
[----:B------:R-:W-:Y:S01]  /*75d0*/  FMUL R6, R9, UR4 ;  /* 0x0000000409067c20 */ /* 0x000fe20008400000 */
[----:B------:R-:W-:Y:S01]  /*75e0*/  ULDC UR4, c[0x0][0x618] ;  /* 0x0001860000047ab9 */ /* 0x000fe20000000800 */
[----:B------:R-:W-:Y:S01]  /*75f0*/  ULDC UR5, c[0x0][0x154] ;  /* 0x0000550000057ab9 */ /* 0x000fe20000000800 */
[----:B------:R-:W-:-:S03]  /*7600*/  IMAD.IADD R5, R5, 0x1, R7 ;  /* 0x0000000105057824 */ /* 0x000fc600078e0207 */
[----:B------:R-:W3:Y:S02]  /*7610*/  F2I.U32.TRUNC.NTZ R6, R6 ;  /* 0x0000000600067305 */ /* 0x000ee4000020f000 */
[----:B------:R-:W-:Y:S02]  /*7620*/  SHF.R.U64 R9, R4, UR4, R5 ;  /* 0x0000000404097c19 */ /* 0x000fe40008001205 */
[----:B-1----:R-:W-:-:S05]  /*7630*/  I2FP.F32.U32 R4, R14 ;  /* 0x0000000e00047245 */ /* 0x002fca0000201000 */
[----:B------:R-:W-:Y:S01]  /*7640*/  FMUL R22, R4, UR5 ;  /* 0x0000000504167c20 */ /* 0x000fe20008400000 */
[----:B------:R-:W-:Y:S01]  /*7650*/  SHF.R.U32.HI R4, RZ, UR4, R5 ;  /* 0x00000004ff047c19 */ /* 0x000fe20008011605 */
[----:B------:R-:W-:-:S03]  /*7660*/  ULDC UR4, c[0x0][0x658] ;  /* 0x0001960000047ab9 */ /* 0x000fc60000000800 */
[--C-:B------:R-:W-:Y:S01]  /*7670*/  SHF.R.U64 R20, R9, UR6, R4.reuse ;  /* 0x0000000609147c19 */ /* 0x100fe20008001204 */
[----:B------:R-:W1:Y:S01]  /*7680*/  F2I.U32.TRUNC.NTZ R22, R22 ;  /* 0x0000001600167305 */ /* 0x000e62000020f000 */
[----:B------:R-:W-:Y:S01]  /*7690*/  SHF.R.U32.HI R5, RZ, UR6, R4 ;  /* 0x00000006ff057c19 */ /* 0x000fe20008011604 */
[----:B---3--:R-:W-:-:S03]  /*76a0*/  IMAD.MOV R6, RZ, RZ, -R6 ;  /* 0x000000ffff067224 */ /* 0x008fc600078e0a06 */
[----:B------:R-:W-:Y:S01]  /*76b0*/  SHF.R.U64 R19, R20, UR4, R5 ;  /* 0x0000000414137c19 */ /* 0x000fe20008001205 */
[----:B--2---:R-:W-:Y:S01]  /*76c0*/  IMAD R15, R24, R6, R15 ;  /* 0x00000006180f7224 */ /* 0x004fe200078e020f */
[----:B------:R-:W-:-:S03]  /*76d0*/  SHF.R.U32.HI R23, RZ, UR4, R5 ;  /* 0x00000004ff177c19 */ /* 0x000fc60008011605 */
[----:B------:R-:W-:Y:S02]  /*76e0*/  IMAD.MOV.U32 R4, RZ, RZ, R19 ;  /* 0x000000ffff047224 */ /* 0x000fe400078e0013 */
[----:B------:R-:W-:Y:S01]  /*76f0*/  IMAD.MOV.U32 R5, RZ, RZ, R23 ;  /* 0x000000ffff057224 */ /* 0x000fe200078e0017 */
[----:B-1----:R-:W-:Y:S06]  /*7700*/  @!P1 BRA `(.L_x_173) ;  /* 0x0000000000289947 */ /* 0x002fec0003800000 */
[----:B------:R-:W-:Y:S02]  /*7710*/  ULDC UR4, c[0x0][0x64c] ;  /* 0x0001930000047ab9 */ /* 0x000fe40000000800 */
[----:B------:R-:W-:-:S05]  /*7720*/  IADD3 R5, P1, R19, UR4, RZ ;  /* 0x0000000413057c10 */ /* 0x000fca000ff3e0ff */
[----:B------:R-:W-:-:S04]  /*7730*/  IMAD.X R23, RZ, RZ, R23, P1 ;  /* 0x000000ffff177224 */ /* 0x000fc800008e0617 */
[----:B------:R-:W-:-:S04]  /*7740*/  IMAD.WIDE.U32 R6, R23, UR8, RZ ;  /* 0x0000000817067c25 */ /* 0x000fc8000f8e00ff */
[----:B------:R-:W-:-:S04]  /*7750*/  IMAD.WIDE.U32 R6, P1, R5, UR9, R6 ;  /* 0x0000000905067c25 */ /* 0x000fc8000f820006 */
[----:B------:R-:W-:-:S04]  /*7760*/  IMAD.WIDE.U32 R4, R5, UR8, RZ ;  /* 0x0000000805047c25 */ /* 0x000fc8000f8e00ff */
[----:B------:R-:W-:Y:S01]  /*7770*/  IMAD.MOV.U32 R4, RZ, RZ, R7 ;  /* 0x000000ffff047224 */ /* 0x000fe200078e0007 */
[----:B------:R-:W-:Y:S01]  /*7780*/  IADD3 RZ, P3, R5, R6, RZ ;  /* 0x0000000605ff7210 */ /* 0x000fe20007f7e0ff */
[----:B------:R-:W-:-:S04]  /*7790*/  IMAD.X R5, RZ, RZ, RZ, P1 ;  /* 0x000000ffff057224 */ /* 0x000fc800008e06ff */
[----:B------:R-:W-:-:S08]  /*77a0*/  IMAD.WIDE.U32.X R4, R23, UR9, R4, P3 ;  /* 0x0000000917047c25 */ /* 0x000fd000098e0404 */
.L_x_173:
[----:B------:R-:W-:Y:S01]  /*77b0*/  ISETP.NE.AND P1, PT, R2, 0x1, PT ;  /* 0x000000010200780c */ /* 0x000fe20003f25270 */
[----:B------:R-:W-:Y:S01]  /*77c0*/  ULDC UR4, c[0x0][0x648] ;  /* 0x0001920000047ab9 */ /* 0x000fe20000000800 */
[----:B------:R-:W-:Y:S01]  /*77d0*/  LOP3.LUT R20, R20, UR14, RZ, 0xc0, !PT ;  /* 0x0000000e14147c12 */ /* 0x000fe2000f8ec0ff */
[----:B------:R-:W-:Y:S01]  /*77e0*/  IMAD.MOV R22, RZ, RZ, -R22 ;  /* 0x000000ffff167224 */ /* 0x000fe200078e0a16 */
[----:B------:R-:W-:Y:S01]  /*77f0*/  SHF.R.U64 R5, R4, UR4, R5 ;  /* 0x0000000404057c19 */ /* 0x000fe20008001205 */
[----:B------:R-:W-:Y:S01]  /*7800*/  ULDC UR4, c[0x0][0x638] ;  /* 0x00018e0000047ab9 */ /* 0x000fe20000000800 */
[----:B------:R-:W-:Y:S01]  /*7810*/  LOP3.LUT R6, R9, UR13, RZ, 0xc0, !PT ;  /* 0x0000000d09067c12 */ /* 0x000fe2000f8ec0ff */
[----:B------:R-:W-:Y:S02]  /*7820*/  ULDC UR5, c[0x0][0x610] ;  /* 0x0001840000057ab9 */ /* 0x000fe40000000800 */
[----:B------:R-:W-:Y:S02]  /*7830*/  IMAD.MOV R4, RZ, RZ, -R5 ;  /* 0x000000ffff047224 */ /* 0x000fe400078e0a05 */
[----:B------:R-:W-:-:S02]  /*7840*/  IMAD R20, R5, UR15, R20 ;  /* 0x0000000f05147c24 */ /* 0x000fc4000f8e0214 */
[----:B0-----:R-:W-:Y:S02]  /*7850*/  @P1 IMAD R15, R21, R22, R14 ;  /* 0x00000016150f1224 */ /* 0x001fe400078e020e */
[----:B------:R-:W-:Y:S01]  /*7860*/  IMAD R19, R4, UR4, R19 ;  /* 0x0000000404137c24 */ /* 0x000fe2000f8e0213 */
[----:B------:R-:W-:Y:S01]  /*7870*/  ULDC UR4, c[0x0][0x600] ;  /* 0x0001800000047ab9 */ /* 0x000fe20000000800 */
[----:B------:R-:W-:Y:S02]  /*7880*/  IMAD R15, R20, UR5, R15 ;  /* 0x00000005140f7c24 */ /* 0x000fe4000f8e020f */
[----:B------:R-:W-:Y:S02]  /*7890*/  IMAD R6, R19, UR4, R6 ;  /* 0x0000000413067c24 */ /* 0x000fe4000f8e0206 */
[----:B------:R-:W-:-:S03]  /*78a0*/  IMAD.MOV.U32 R4, RZ, RZ, 0x1 ;  /* 0x00000001ff047424 */ /* 0x000fc600078e00ff */
[----:B------:R-:W-:Y:S02]  /*78b0*/  SEL R20, R6, R15, !P1 ;  /* 0x0000000f06147207 */ /* 0x000fe40004800000 */
[----:B------:R-:W-:-:S07]  /*78c0*/  SEL R19, R15, R6, !P1 ;  /* 0x000000060f137207 */ /* 0x000fce0004800000 */
.L_x_171:
[----:B------:R-:W-:Y:S05]  /*78d0*/  BSYNC B1 ;  /* 0x0000000000017941 */ /* 0x000fea0003800000 */
.L_x_170:
[----:B------:R-:W-:-:S13]  /*78e0*/  LOP3.LUT P1, RZ, R4, 0xff, RZ, 0xc0, !PT ;  /* 0x000000ff04ff7812 */ /* 0x000fda000782c0ff */
[----:B------:R-:W-:Y:S05]  /*78f0*/  @P1 BRA `(.L_x_174) ;  /* 0xfffffff4002c1947 */ /* 0x000fea000383ffff */
[----:B------:R-:W-:Y:S05]  /*7900*/  BSYNC B0 ;  /* 0x0000000000007941 */ /* 0x000fea0003800000 */
.L_x_162:
[----:B------:R-:W-:-:S03]  /*7910*/  UMOV UR4, 0xffffffff ;  /* 0xffffffff00047882 */ /* 0x000fc60000000000 */
[----:B------:R-:W-:Y:S05]  /*7920*/  BRA.DIV UR4, `(.L_x_175) ;  /* 0x0000000604847947 */ /* 0x000fea000b800000 */
[----:B------:R-:W-:-:S13]  /*7930*/  ELECT P6, URZ, PT ;  /* 0x00000000003f782f */ /* 0x000fda00038c0000 */
.L_x_192:
[----:B------:R-:W-:Y:S04]  /*7940*/  BSSY B0, `(.L_x_176) ;  /* 0x0000046000007945 */ /* 0x000fe80003800000 */
[----:B------:R-:W-:Y:S05]  /*7950*/  @!P6 BRA `(.L_x_177) ;  /* 0x000000040010e947 */ /* 0x000fea0003800000 */
[----:B------:R-:W-:-:S04]  /*7960*/  LOP3.LUT R18, R18, 0x2, RZ, 0xfc, !PT ;  /* 0x0000000212127812 */ /* 0x000fc800078efcff */
[----:B------:R-:W-:-:S13]  /*7970*/  ISETP.NE.AND P0, PT, R18, 0x3, PT ;  /* 0x000000031200780c */ /* 0x000fda0003f05270 */
[----:B------:R-:W-:Y:S05]  /*7980*/  @!P0 BRA `(.L_x_178) ;  /* 0x0000000000048947 */ /* 0x000fea0003800000 */
[----:B------:R-:W-:Y:S01]  /*7990*/  BPT.TRAP 0x1 ;  /* 0x000000040000795c */ /* 0x000fe20000300000 */
.L_x_178:
[----:B------:R-:W0:Y:S01]  /*79a0*/  S2R R3, SR_CgaCtaId ;  /* 0x0000000000037919 */ /* 0x000e220000008800 */
[----:B------:R-:W-:-:S04]  /*79b0*/  MOV R2, 0x400 ;  /* 0x0000040000027802 */ /* 0x000fc80000000f00 */
[----:B0-----:R-:W-:Y:S02]  /*79c0*/  LEA R3, R3, R2, 0x18 ;  /* 0x0000000203037211 */ /* 0x001fe400078ec0ff */
[----:B------:R-:W-:-:S03]  /*79d0*/  SHF.L.U32 R2, R0, 0x1f, RZ ;  /* 0x0000001f00027819 */ /* 0x000fc600000006ff */
[----:B------:R-:W-:-:S04]  /*79e0*/  VIADD R3, R3, 0x38 ;  /* 0x0000003803037836 */ /* 0x000fc80000000000 */
[C---:B------:R-:W-:Y:S02]  /*79f0*/  IMAD R7, R12.reuse, 0x8, R3 ;  /* 0x000000080c077824 */ /* 0x040fe400078e0203 */
[----:B------:R-:W-:Y:S02]  /*7a00*/  VIADD R12, R12, 0x1 ;  /* 0x000000010c0c7836 */ /* 0x000fe40000000000 */
[----:B------:R-:W0:Y:S03]  /*7a10*/  SYNCS.PHASECHK.TRANS64.TRYWAIT P0, [R7+URZ], R2 ;  /* 0x00000002070075a7 */ /* 0x000e26000800017f */
[----:B------:R-:W-:-:S04]  /*7a20*/  ISETP.NE.AND P1, PT, R12, 0x7, PT ;  /* 0x000000070c00780c */ /* 0x000fc80003f25270 */
[----:B------:R-:W-:Y:S02]  /*7a30*/  SEL R5, RZ, 0x1, P1 ;  /* 0x00000001ff057807 */ /* 0x000fe40000800000 */
[----:B------:R-:W-:Y:S02]  /*7a40*/  SEL R12, R12, RZ, P1 ;  /* 0x000000ff0c0c7207 */ /* 0x000fe40000800000 */
[----:B------:R-:W-:-:S03]  /*7a50*/  LOP3.LUT R5, R0, R5, RZ, 0x3c, !PT ;  /* 0x0000000500057212 */ /* 0x000fc600078e3cff */
[----:B------:R-:W-:Y:S01]  /*7a60*/  IMAD R9, R12, 0x8, R3 ;  /* 0x000000080c097824 */ /* 0x000fe200078e0203 */
[----:B------:R-:W-:Y:S01]  /*7a70*/  SHF.L.U32 R4, R5, 0x1f, RZ ;  /* 0x0000001f05047819 */ /* 0x000fe200000006ff */
[----:B0-----:R-:W-:Y:S06]  /*7a80*/  @!P0 BRA `(.L_x_179) ;  /* 0x00000004004c8947 */ /* 0x001fec0003800000 */
.L_x_193:
[----:B------:R-:W1:Y:S01]  /*7a90*/  SYNCS.PHASECHK.TRANS64.TRYWAIT P0, [R9+URZ], R4 ;  /* 0x00000004090075a7 */ /* 0x000e62000800017f */
[----:B------:R-:W-:-:S05]  /*7aa0*/  VIADD R0, R12, 0x1 ;  /* 0x000000010c007836 */ /* 0x000fca0000000000 */
[----:B------:R-:W-:-:S04]  /*7ab0*/  ISETP.NE.AND P1, PT, R0, 0x7, PT ;  /* 0x000000070000780c */ /* 0x000fc80003f25270 */
[----:B0-----:R-:W-:Y:S02]  /*7ac0*/  SEL R2, RZ, 0x1, P1 ;  /* 0x00000001ff027807 */ /* 0x001fe40000800000 */
[----:B------:R-:W-:Y:S02]  /*7ad0*/  SEL R0, R0, RZ, P1 ;  /* 0x000000ff00007207 */ /* 0x000fe40000800000 */
[----:B------:R-:W-:-:S03]  /*7ae0*/  LOP3.LUT R7, R5, R2, RZ, 0x3c, !PT ;  /* 0x0000000205077212 */ /* 0x000fc600078e3cff */
[----:B------:R-:W-:Y:S01]  /*7af0*/  IMAD R6, R0, 0x8, R3 ;  /* 0x0000000800067824 */ /* 0x000fe200078e0203 */
[----:B------:R-:W-:Y:S01]  /*7b00*/  SHF.L.U32 R5, R7, 0x1f, RZ ;  /* 0x0000001f07057819 */ /* 0x000fe200000006ff */
[----:B-1----:R-:W-:Y:S06]  /*7b10*/  @!P0 BRA `(.L_x_180) ;  /* 0x00000004003c8947 */ /* 0x002fec0003800000 */
.L_x_194:
[----:B------:R-:W1:Y:S01]  /*7b20*/  SYNCS.PHASECHK.TRANS64.TRYWAIT P0, [R6+URZ], R5 ;  /* 0x00000005060075a7 */ /* 0x000e62000800017f */
[----:B------:R-:W-:-:S05]  /*7b30*/  VIADD R0, R0, 0x1 ;  /* 0x0000000100007836 */ /* 0x000fca0000000000 */
[----:B------:R-:W-:-:S04]  /*7b40*/  ISETP.NE.AND P1, PT, R0, 0x7, PT ;  /* 0x000000070000780c */ /* 0x000fc80003f25270 */
[----:B------:R-:W-:Y:S02]  /*7b50*/  SEL R2, RZ, 0x1, P1 ;  /* 0x00000001ff027807 */ /* 0x000fe40000800000 */
[----:B------:R-:W-:Y:S02]  /*7b60*/  SEL R0, R0, RZ, P1 ;  /* 0x000000ff00007207 */ /* 0x000fe40000800000 */
[----:B------:R-:W-:-:S03]  /*7b70*/  LOP3.LUT R7, R7, R2, RZ, 0x3c, !PT ;  /* 0x0000000207077212 */ /* 0x000fc600078e3cff */
[----:B0-----:R-:W-:Y:S01]  /*7b80*/  IMAD R9, R0, 0x8, R3 ;  /* 0x0000000800097824 */ /* 0x001fe200078e0203 */
[----:B------:R-:W-:Y:S01]  /*7b90*/  SHF.L.U32 R4, R7, 0x1f, RZ ;  /* 0x0000001f07047819 */ /* 0x000fe200000006ff */
[----:B-1----:R-:W-:Y:S06]  /*7ba0*/  @!P0 BRA `(.L_x_181) ;  /* 0x00000004002c8947 */ /* 0x002fec0003800000 */
.L_x_195:
        /* <DEDUP_REMOVED lines=9> */
.L_x_196:
        /* <DEDUP_REMOVED lines=9> */
.L_x_197:
[----:B------:R-:W1:Y:S01]  /*7cd0*/  SYNCS.PHASECHK.TRANS64.TRYWAIT P0, [R9+URZ], R4 ;  /* 0x00000004090075a7 */ /* 0x000e62000800017f */
[----:B------:R-:W-:-:S05]  /*7ce0*/  VIADD R0, R0, 0x1 ;  /* 0x0000000100007836 */ /* 0x000fca0000000000 */
[----:B------:R-:W-:-:S04]  /*7cf0*/  ISETP.NE.AND P1, PT, R0, 0x7, PT ;  /* 0x000000070000780c */ /* 0x000fc80003f25270 */
[----:B------:R-:W-:Y:S02]  /*7d00*/  SEL R2, RZ, 0x1, P1 ;  /* 0x00000001ff027807 */ /* 0x000fe40000800000 */
[----:B------:R-:W-:Y:S02]  /*7d10*/  SEL R0, R0, RZ, P1 ;  /* 0x000000ff00007207 */ /* 0x000fe40000800000 */
[----:B------:R-:W-:Y:S01]  /*7d20*/  LOP3.LUT R2, R7, R2, RZ, 0x3c, !PT ;  /* 0x0000000207027212 */ /* 0x000fe200078e3cff */
[----:B-1----:R-:W-:Y:S06]  /*7d30*/  @!P0 BRA `(.L_x_184) ;  /* 0x0000000400048947 */ /* 0x002fec0003800000 */
.L_x_198:
[----:B------:R-:W-:Y:S01]  /*7d40*/  IMAD R3, R0, 0x8, R3 ;  /* 0x0000000800037824 */ /* 0x000fe200078e0203 */
[----:B------:R-:W-:-:S07]  /*7d50*/  SHF.L.U32 R0, R2, 0x1f, RZ ;  /* 0x0000001f02007819 */ /* 0x000fce00000006ff */
.L_x_185:
[----:B--2---:R2:W3:Y:S02]  /*7d60*/  SYNCS.PHASECHK.TRANS64.TRYWAIT P0, [R3+URZ], R0 ;  /* 0x00000000030075a7 */ /* 0x0044e4000800017f */
[----:B---3--:R-:W-:Y:S05]  /*7d70*/  @!P0 NANOSLEEP.SYNCS 0x989680 ;  /* 0x009896800000895d */ /* 0x008fea0003900000 */
[----:B------:R-:W3:Y:S02]  /*7d80*/  @!P0 SYNCS.PHASECHK.TRANS64 P0, [R3+URZ], R0 ;  /* 0x00000000030085a7 */ /* 0x000ee4000800007f */
[----:B---3--:R-:W-:Y:S05]  /*7d90*/  @!P0 BRA `(.L_x_185) ;  /* 0xfffffffc00f08947 */ /* 0x008fea000383ffff */
.L_x_177:
[----:B------:R-:W-:Y:S05]  /*7da0*/  BSYNC B0 ;  /* 0x0000000000007941 */ /* 0x000fea0003800000 */
.L_x_176:
[----:B------:R-:W-:Y:S05]  /*7db0*/  EXIT ;  /* 0x000000000000794d */ /* 0x000fea0003800000 */
.L_x_17:
[----:B-1----:R1:W2:Y:S02]  /*7dc0*/  SYNCS.PHASECHK.TRANS64.TRYWAIT P1, [R3+URZ], R0 ;  /* 0x00000000030075a7 */ /* 0x0022a4000802017f */
[----:B--2---:R-:W-:Y:S05]  /*7dd0*/  @!P1 NANOSLEEP.SYNCS 0x989680 ;  /* 0x009896800000995d */ /* 0x004fea0003900000 */
[----:B------:R-:W2:Y:S02]  /*7de0*/  @!P1 SYNCS.PHASECHK.TRANS64 P1, [R3+URZ], R0 ;  /* 0x00000000030095a7 */ /* 0x000ea4000802007f */
[----:B--2---:R-:W-:Y:S05]  /*7df0*/  @!P1 BRA `(.L_x_17) ;  /* 0xfffffffc00f09947 */ /* 0x004fea000383ffff */
[----:B------:R-:W-:Y:S05]  /*7e00*/  BRA `(.L_x_16) ;  /* 0xffffff9400c07947 */ /* 0x000fea000383ffff */
.L_x_22:
[----:B-1----:R-:W-:-:S04]  /*7e10*/  IMAD.U32 R4, RZ, RZ, UR7 ;  /* 0x00000007ff047e24 */ /* 0x002fc8000f8e00ff */
[----:B------:R1:W2:Y:S03]  /*7e20*/  SYNCS.PHASECHK.TRANS64.TRYWAIT P1, [R4+URZ], R3 ;  /* 0x00000003040075a7 */ /* 0x0002a6000802017f */
[----:B--2---:R-:W-:Y:S05]  /*7e30*/  @!P1 NANOSLEEP.SYNCS 0x989680 ;  /* 0x009896800000995d */ /* 0x004fea0003900000 */
[----:B------:R-:W2:Y:S02]  /*7e40*/  @!P1 SYNCS.PHASECHK.TRANS64 P1, [R4+URZ], R3 ;  /* 0x00000003040095a7 */ /* 0x000ea4000802007f */
[----:B--2---:R-:W-:Y:S05]  /*7e50*/  @!P1 BRA `(.L_x_22) ;  /* 0xfffffffc00ec9947 */ /* 0x004fea000383ffff */
[----:B------:R-:W-:Y:S05]  /*7e60*/  BRA `(.L_x_21) ;  /* 0xffffff98008c7947 */ /* 0x000fea000383ffff */
.L_x_163:
[----:B------:R-:W-:Y:S01]  /*7e70*/  BSSY B1, `(.L_x_186) ;  /* 0x0000006000017945 */ /* 0x000fe20003800000 */
[----:B------:R-:W-:-:S07]  /*7e80*/  IMAD.MOV.U32 R15, RZ, RZ, -0x1 ;  /* 0xffffffffff0f7424 */ /* 0x000fce00078e00ff */
[----:B------:R-:W-:Y:S05]  /*7e90*/  WARPSYNC.COLLECTIVE R15, `(.L_x_187) ;  /* 0x000000000f0c7348 */ /* 0x000fea0003c00000 */
[----:B------:R-:W-:Y:S02]  /*7ea0*/  ELECT P6, UR62, PT ;  /* 0x00000000003e782f */ /* 0x000fe400038c0000 */
[----:B------:R-:W-:Y:S01]  /*7eb0*/  MOV R14, UR62 ;  /* 0x0000003e000e7c02 */ /* 0x000fe20008000f00 */
[----:B------:R-:W-:Y:S10]  /*7ec0*/  ENDCOLLECTIVE ;  /* 0x000000000000791b */ /* 0x000ff40003800000 */
.L_x_187:
[----:B------:R-:W-:Y:S05]  /*7ed0*/  BSYNC B1 ;  /* 0x0000000000017941 */ /* 0x000fea0003800000 */
.L_x_186:
[----:B------:R-:W-:Y:S05]  /*7ee0*/  BRA `(.L_x_188) ;  /* 0xffffffec00bc7947 */ /* 0x000fea000383ffff */
.L_x_166:
[----:B0-----:R0:W1:Y:S02]  /*7ef0*/  SYNCS.PHASECHK.TRANS64.TRYWAIT P1, [R14+URZ+0x38], R7 ;  /* 0x000038070e0075a7 */ /* 0x001064000802017f */
[----:B-1----:R-:W-:Y:S05]  /*7f00*/  @!P1 NANOSLEEP.SYNCS 0x989680 ;  /* 0x009896800000995d */ /* 0x002fea0003900000 */
[----:B------:R-:W1:Y:S02]  /*7f10*/  @!P1 SYNCS.PHASECHK.TRANS64 P1, [R14+URZ+0x38], R7 ;  /* 0x000038070e0095a7 */ /* 0x000e64000802007f */
[----:B-1----:R-:W-:Y:S05]  /*7f20*/  @!P1 BRA `(.L_x_166) ;  /* 0xfffffffc00f09947 */ /* 0x002fea000383ffff */
[----:B------:R-:W-:Y:S05]  /*7f30*/  BRA `(.L_x_189) ;  /* 0xffffffec00f87947 */ /* 0x000fea000383ffff */
.L_x_175:
[----:B------:R-:W-:Y:S01]  /*7f40*/  BSSY B0, `(.L_x_190) ;  /* 0x0000006000007945 */ /* 0x000fe20003800000 */
[----:B------:R-:W-:-:S07]  /*7f50*/  IMAD.MOV.U32 R15, RZ, RZ, -0x1 ;  /* 0xffffffffff0f7424 */ /* 0x000fce00078e00ff */
[----:B------:R-:W-:Y:S05]  /*7f60*/  WARPSYNC.COLLECTIVE R15, `(.L_x_191) ;  /* 0x000000000f0c7348 */ /* 0x000fea0003c00000 */
[----:B------:R-:W-:Y:S02]  /*7f70*/  ELECT P6, UR62, PT ;  /* 0x00000000003e782f */ /* 0x000fe400038c0000 */
[----:B------:R-:W-:Y:S01]  /*7f80*/  MOV R14, UR62 ;  /* 0x0000003e000e7c02 */ /* 0x000fe20008000f00 */
[----:B------:R-:W-:Y:S10]  /*7f90*/  ENDCOLLECTIVE ;  /* 0x000000000000791b */ /* 0x000ff40003800000 */
.L_x_191:
[----:B------:R-:W-:Y:S05]  /*7fa0*/  BSYNC B0 ;  /* 0x0000000000007941 */ /* 0x000fea0003800000 */
.L_x_190:
[----:B------:R-:W-:Y:S05]  /*7fb0*/  BRA `(.L_x_192) ;  /* 0xfffffff800607947 */ /* 0x000fea000383ffff */
.L_x_179:
[----:B0-----:R0:W1:Y:S02]  /*7fc0*/  SYNCS.PHASECHK.TRANS64.TRYWAIT P0, [R7+URZ], R2 ;  /* 0x00000002070075a7 */ /* 0x001064000800017f */
[----:B-1----:R-:W-:Y:S05]  /*7fd0*/  @!P0 NANOSLEEP.SYNCS 0x989680 ;  /* 0x009896800000895d */ /* 0x002fea0003900000 */
[----:B------:R-:W1:Y:S02]  /*7fe0*/  @!P0 SYNCS.PHASECHK.TRANS64 P0, [R7+URZ], R2 ;  /* 0x00000002070085a7 */ /* 0x000e64000800007f */
[----:B-1----:R-:W-:Y:S05]  /*7ff0*/  @!P0 BRA `(.L_x_179) ;  /* 0xfffffffc00f08947 */ /* 0x002fea000383ffff */
[----:B------:R-:W-:Y:S05]  /*8000*/  BRA `(.L_x_193) ;  /* 0xfffffff800a07947 */ /* 0x000fea000383ffff */
.L_x_180:
[----:B0-----:R0:W1:Y:S02]  /*8010*/  SYNCS.PHASECHK.TRANS64.TRYWAIT P0, [R9+URZ], R4 ;  /* 0x00000004090075a7 */ /* 0x001064000800017f */
[----:B-1----:R-:W-:Y:S05]  /*8020*/  @!P0 NANOSLEEP.SYNCS 0x989680 ;  /* 0x009896800000895d */ /* 0x002fea0003900000 */
[----:B------:R-:W1:Y:S02]  /*8030*/  @!P0 SYNCS.PHASECHK.TRANS64 P0, [R9+URZ], R4 ;  /* 0x00000004090085a7 */ /* 0x000e64000800007f */
[----:B-1----:R-:W-:Y:S05]  /*8040*/  @!P0 BRA `(.L_x_180) ;  /* 0xfffffffc00f08947 */ /* 0x002fea000383ffff */
[----:B------:R-:W-:Y:S05]  /*8050*/  BRA `(.L_x_194) ;  /* 0xfffffff800b07947 */ /* 0x000fea000383ffff */
.L_x_181:
[----:B0-----:R0:W1:Y:S02]  /*8060*/  SYNCS.PHASECHK.TRANS64.TRYWAIT P0, [R6+URZ], R5 ;  /* 0x00000005060075a7 */ /* 0x001064000800017f */
[----:B-1----:R-:W-:Y:S05]  /*8070*/  @!P0 NANOSLEEP.SYNCS 0x989680 ;  /* 0x009896800000895d */ /* 0x002fea0003900000 */
[----:B------:R-:W1:Y:S02]  /*8080*/  @!P0 SYNCS.PHASECHK.TRANS64 P0, [R6+URZ], R5 ;  /* 0x00000005060085a7 */ /* 0x000e64000800007f */
[----:B-1----:R-:W-:Y:S05]  /*8090*/  @!P0 BRA `(.L_x_181) ;  /* 0xfffffffc00f08947 */ /* 0x002fea000383ffff */
[----:B------:R-:W-:Y:S05]  /*80a0*/  BRA `(.L_x_195) ;  /* 0xfffffff800c07947 */ /* 0x000fea000383ffff */
.L_x_182:
[----:B0-----:R0:W1:Y:S02]  /*80b0*/  SYNCS.PHASECHK.TRANS64.TRYWAIT P0, [R9+URZ], R4 ;  /* 0x00000004090075a7 */ /* 0x001064000800017f */
[----:B-1----:R-:W-:Y:S05]  /*80c0*/  @!P0 NANOSLEEP.SYNCS 0x989680 ;  /* 0x009896800000895d */ /* 0x002fea0003900000 */
[----:B------:R-:W1:Y:S02]  /*80d0*/  @!P0 SYNCS.PHASECHK.TRANS64 P0, [R9+URZ], R4 ;  /* 0x00000004090085a7 */ /* 0x000e64000800007f */
[----:B-1----:R-:W-:Y:S05]  /*80e0*/  @!P0 BRA `(.L_x_182) ;  /* 0xfffffffc00f08947 */ /* 0x002fea000383ffff */
[----:B------:R-:W-:Y:S05]  /*80f0*/  BRA `(.L_x_196) ;  /* 0xfffffff800d07947 */ /* 0x000fea000383ffff */
.L_x_183:
[----:B0-----:R0:W1:Y:S02]  /*8100*/  SYNCS.PHASECHK.TRANS64.TRYWAIT P0, [R6+URZ], R5 ;  /* 0x00000005060075a7 */ /* 0x001064000800017f */
[----:B-1----:R-:W-:Y:S05]  /*8110*/  @!P0 NANOSLEEP.SYNCS 0x989680 ;  /* 0x009896800000895d */ /* 0x002fea0003900000 */
[----:B------:R-:W1:Y:S02]  /*8120*/  @!P0 SYNCS.PHASECHK.TRANS64 P0, [R6+URZ], R5 ;  /* 0x00000005060085a7 */ /* 0x000e64000800007f */
[----:B-1----:R-:W-:Y:S05]  /*8130*/  @!P0 BRA `(.L_x_183) ;  /* 0xfffffffc00f08947 */ /* 0x002fea000383ffff */
[----:B------:R-:W-:Y:S05]  /*8140*/  BRA `(.L_x_197) ;  /* 0xfffffff800e07947 */ /* 0x000fea000383ffff */
.L_x_184:
[----:B-1----:R1:W2:Y:S02]  /*8150*/  SYNCS.PHASECHK.TRANS64.TRYWAIT P0, [R9+URZ], R4 ;  /* 0x00000004090075a7 */ /* 0x0022a4000800017f */
[----:B--2---:R-:W-:Y:S05]  /*8160*/  @!P0 NANOSLEEP.SYNCS 0x989680 ;  /* 0x009896800000895d */ /* 0x004fea0003900000 */
[----:B------:R-:W2:Y:S02]  /*8170*/  @!P0 SYNCS.PHASECHK.TRANS64 P0, [R9+URZ], R4 ;  /* 0x00000004090085a7 */ /* 0x000ea4000800007f */
[----:B--2---:R-:W-:Y:S05]  /*8180*/  @!P0 BRA `(.L_x_184) ;  /* 0xfffffffc00f08947 */ /* 0x004fea000383ffff */
[----:B------:R-:W-:Y:S05]  /*8190*/  BRA `(.L_x_198) ;  /* 0xfffffff800e87947 */ /* 0x000fea000383ffff */
.L_x_199:
[----:B------:R-:W-:-:S00]  /*81a0*/  BRA `(.L_x_199) ;  /* 0xfffffffc00fc7947 */ /* 0x000fc0000383ffff */
[----:B------:R-:W-:-:S00]  /*81b0*/  NOP ;  /* 0x0000000000007918 */ /* 0x000fc00000000000 */
        /* <DEDUP_REMOVED lines=12> */
.L_x_200:


//--------------------- .nv.global.init           --------------------------
	.section	.nv.global.init,"aw",@progbits
.nv.global.init:
	.type		$str$22,@object
	.size		$str$22,($str$23 - $str$22)
$str$22:
        /*0000*/ 	.byte	0x6b, 0x5f, 0x74, 0x69, 0x6c, 0x65, 0x5f, 0x63, 0x6f, 0x75, 0x6e, 0x74, 0x20, 0x3e, 0x3d, 0x20
        /*0010*/ 	.byte	0x31, 0x00
	.type		$str$23,@object
	.size		$str$23,(__unnamed_1 - $str$23)
$str$23:
        /*0012*/ 	.byte	0x2f, 0x74, 0x6d, 0x70, 0x2f, 0x63, 0x75, 0x74, 0x6c, 0x61, 0x73, 0x73, 0x5f, 0x73, 0x77, 0x65
        /*0022*/ 	.byte	0x65, 0x70, 0x5f, 0x73, 0x72, 0x63, 0x2f, 0x69, 0x6e, 0x63, 0x6c, 0x75, 0x64, 0x65, 0x2f, 0x63
        /*0032*/ 	.byte	0x75, 0x74, 0x6c, 0x61, 0x73, 0x73, 0x2f, 0x67, 0x65, 0x6d, 0x6d, 0x2f, 0x63, 0x6f, 0x6c, 0x6c
        /*0042*/ 	.byte	0x65, 0x63, 0x74, 0x69, 0x76, 0x65, 0x2f, 0x73, 0x6d, 0x39, 0x30, 0x5f, 0x6d, 0x6d, 0x61, 0x5f
        /*0052*/ 	.byte	0x74, 0x6d, 0x61, 0x5f, 0x67, 0x6d, 0x6d, 0x61, 0x5f, 0x73, 0x73, 0x5f, 0x77, 0x61, 0x72, 0x70
        /*0062*/ 	.byte	0x73, 0x70, 0x65, 0x63, 0x69, 0x61, 0x6c, 0x69, 0x7a, 0x65, 0x64, 0x2e, 0x68, 0x70, 0x70, 0x00
	.type		__unnamed_1,@object
	.size		__unnamed_1,(.L_0 - __unnamed_1)
__unnamed_1:
        /*0072*/ 	.byte	0x76, 0x6f, 0x69, 0x64, 0x20, 0x63, 0x75, 0x74, 0x6c, 0x61, 0x73, 0x73, 0x3a, 0x3a, 0x67, 0x65
        /* <DEDUP_REMOVED lines=179> */
        /*0bb2*/ 	.byte	0x3a, 0x3a, 0x69, 0x64, 0x65, 0x6e, 0x74, 0x69, 0x74, 0x79, 0x5d, 0x00
.L_0:


//--------------------- .nv.shared._ZN7cutlass13device_kernelINS_4gemm6kernel13GemmUniversalIN4cute5tupleIJiiiiEEENS1_10collective13CollectiveMmaINS1_34MainloopSm90TmaGmmaWarpSpecializedILi7ENS5_IJNS4_1CILi1EEESB_SB_EEENS1_35KernelTmaWarpSpecializedCooperativeEEENS5_IJNSA_ILi128EEESF_NSA_ILi64EEEEEENS_6half_tENS5_IJlSB_lEEESI_NS5_IJSB_llEEENS4_8TiledMMAINS4_8MMA_AtomIJNS4_4SM904GMMA26MMA_64x128x16_F32F16F16_SSILNSO_5MajorE0ELSQ_1ELNSO_7ScaleInE1ELSR_1EEEEEENS4_6LayoutINS5_IJNSA_ILi2EEESB_SB_EEENS5_IJSB_NSA_ILi0EEESX_EEEEENS5_IJNS4_10UnderscoreES10_S10_EEEEENS4_13SM90_TMA_LOADENS4_14ComposedLayoutINS4_7SwizzleILi3ELi4ELi3EEENS4_18smem_ptr_flag_bitsILi16EEENSU_INS5_IJNSA_ILi8EEESG_EEENS5_IJSG_SB_EEEEEEEvNS4_8identityES13_NS14_IS16_S18_NSU_INS5_IJSG_S19_EEENS5_IJSB_SG_EEEEEEEvS1E_EENS_8epilogue10collective6detail29Sm90TmaWarpSpecializedAdapterINS1L_15DefaultEpilogueISI_SJ_SJ_NS1K_6thread17LinearCombinationISI_Li1EffLNS1P_9ScaleType4KindE0ELNS_15FloatRoundStyleE2ESI_EENS1_15EpilogueDefaultEEEEEvvEEEEvNT_6ParamsE --------------------------
	.section	.nv.shared._ZN7cutlass13device_kernelINS_4gemm6kernel13GemmUniversalIN4cute5tupleIJiiiiEEENS1_10collective13CollectiveMmaINS1_34MainloopSm90TmaGmmaWarpSpecializedILi7ENS5_IJNS4_1CILi1EEESB_SB_EEENS1_35KernelTmaWarpSpecializedCooperativeEEENS5_IJNSA_ILi128EEESF_NSA_ILi64EEEEEENS_6half_tENS5_IJlSB_lEEESI_NS5_IJSB_llEEENS4_8TiledMMAINS4_8MMA_AtomIJNS4_4SM904GMMA26MMA_64x128x16_F32F16F16_SSILNSO_5MajorE0ELSQ_1ELNSO_7ScaleInE1ELSR_1EEEEEENS4_6LayoutINS5_IJNSA_ILi2EEESB_SB_EEENS5_IJSB_NSA_ILi0EEESX_EEEEENS5_IJNS4_10UnderscoreES10_S10_EEEEENS4_13SM90_TMA_LOADENS4_14ComposedLayoutINS4_7SwizzleILi3ELi4ELi3EEENS4_18smem_ptr_flag_bitsILi16EEENSU_INS5_IJNSA_ILi8EEESG_EEENS5_IJSG_SB_EEEEEEEvNS4_8identityES13_NS14_IS16_S18_NSU_INS5_IJSG_S19_EEENS5_IJSB_SG_EEEEEEEvS1E_EENS_8epilogue10collective6detail29Sm90TmaWarpSpecializedAdapterINS1L_15DefaultEpilogueISI_SJ_SJ_NS1K_6thread17LinearCombinationISI_Li1EffLNS1P_9ScaleType4KindE0ELNS_15FloatRoundStyleE2ESI_EENS1_15EpilogueDefaultEEEEEvvEEEEvNT_6ParamsE,"aw",@nobits
	.sectionflags	@""
	.align	16
	.zero		1024


//--------------------- .nv.shared.reserved.0     --------------------------
	.section	.nv.shared.reserved.0,"aw",@nobits
	.weak		__nv_reservedSMEM_offset_0_alias
	.size		__nv_reservedSMEM_offset_0_alias, 0, 0
	.other		__nv_reservedSMEM_offset_0_alias,@"STO_CUDA_RESERVED_SHARED STV_DEFAULT"
__nv_reservedSMEM_offset_0_alias:
	.zero		0


//--------------------- .nv.global                --------------------------
	.section	.nv.global,"aw",@nobits
.nv.global:
	.type		_ZN40_INTERNAL_dc7073d0_4_k_cu_e9a432d0_250994cute1_E,@object
	.size		_ZN40_INTERNAL_dc7073d0_4_k_cu_e9a432d0_250994cute1_E,(_ZN40_INTERNAL_dc7073d0_4_k_cu_e9a432d0_250994cuda3std3__45__cpo6cbeginE - _ZN40_INTERNAL_dc7073d0_4_k_cu_e9a432d0_250994cute1_E)
_ZN40_INTERNAL_dc7073d0_4_k_cu_e9a432d0_250994cute1_E:
	.zero		1
	.type		_ZN40_INTERNAL_dc7073d0_4_k_cu_e9a432d0_250994cuda3std3__45__cpo6cbeginE,@object
	.size		_ZN40_INTERNAL_dc7073d0_4_k_cu_e9a432d0_250994cuda3std3__45__cpo6cbeginE,(_ZN40_INTERNAL_dc7073d0_4_k_cu_e9a432d0_250994cuda3std3__48in_placeE - _ZN40_INTERNAL_dc7073d0_4_k_cu_e9a432d0_250994cuda3std3__45__cpo6cbeginE)
_ZN40_INTERNAL_dc7073d0_4_k_cu_e9a432d0_250994cuda3std3__45__cpo6cbeginE:
	.zero		1
	.type		_ZN40_INTERNAL_dc7073d0_4_k_cu_e9a432d0_250994cuda3std3__48in_placeE,@object
	.size		_ZN40_INTERNAL_dc7073d0_4_k_cu_e9a432d0_250994cuda3std3__48in_placeE,(_ZN40_INTERNAL_dc7073d0_4_k_cu_e9a432d0_250994cuda3std6ranges3__45__cpo9iter_moveE - _ZN40_INTERNAL_dc7073d0_4_k_cu_e9a432d0_250994cuda3std3__48in_placeE)
_ZN40_INTERNAL_dc7073d0_4_k_cu_e9a432d0_250994cuda3std3__48in_placeE:
	.zero		1
	.type		_ZN40_INTERNAL_dc7073d0_4_k_cu_e9a432d0_250994cuda3std6ranges3__45__cpo9iter_moveE,@object
	.size		_ZN40_INTERNAL_dc7073d0_4_k_cu_e9a432d0_250994cuda3std6ranges3__45__cpo9iter_moveE,(_ZN40_INTERNAL_dc7073d0_4_k_cu_e9a432d0_250994cuda3std3__45__cpo5beginE - _ZN40_INTERNAL_dc7073d0_4_k_cu_e9a432d0_250994cuda3std6ranges3__45__cpo9iter_moveE)
_ZN40_INTERNAL_dc7073d0_4_k_cu_e9a432d0_250994cuda3std6ranges3__45__cpo9iter_moveE:
	.zero		1
	.type		_ZN40_INTERNAL_dc7073d0_4_k_cu_e9a432d0_250994cuda3std3__45__cpo5beginE,@object
	.size		_ZN40_INTERNAL_dc7073d0_4_k_cu_e9a432d0_250994cuda3std3__45__cpo5beginE,(_ZN40_INTERNAL_dc7073d0_4_k_cu_e9a432d0_250994cuda3std3__442_GLOBAL__N__dc7073d0_4_k_cu_e9a432d0_250996ignoreE - _ZN40_INTERNAL_dc7073d0_4_k_cu_e9a432d0_250994cuda3std3__45__cpo5beginE)
_ZN40_INTERNAL_dc7073d0_4_k_cu_e9a432d0_250994cuda3std3__45__cpo5beginE:
	.zero		1
	.type		_ZN40_INTERNAL_dc7073d0_4_k_cu_e9a432d0_250994cuda3std3__442_GLOBAL__N__dc7073d0_4_k_cu_e9a432d0_250996ignoreE,@object
	.size		_ZN40_INTERNAL_dc7073d0_4_k_cu_e9a432d0_250994cuda3std3__442_GLOBAL__N__dc7073d0_4_k_cu_e9a432d0_250996ignoreE,(_ZN40_INTERNAL_dc7073d0_4_k_cu_e9a432d0_250994cute7productE - _ZN40_INTERNAL_dc7073d0_4_k_cu_e9a432d0_250994cuda3std3__442_GLOBAL__N__dc7073d0_4_k_cu_e9a432d0_250996ignoreE)
_ZN40_INTERNAL_dc7073d0_4_k_cu_e9a432d0_250994cuda3std3__442_GLOBAL__N__dc7073d0_4_k_cu_e9a432d0_250996ignoreE:
	.zero		1
	.type		_ZN40_INTERNAL_dc7073d0_4_k_cu_e9a432d0_250994cute7productE,@object
	.size		_ZN40_INTERNAL_dc7073d0_4_k_cu_e9a432d0_250994cute7productE,(_ZN40_INTERNAL_dc7073d0_4_k_cu_e9a432d0_250994cuda3std3__45__cpo3endE - _ZN40_INTERNAL_dc7073d0_4_k_cu_e9a432d0_250994cute7productE)
_ZN40_INTERNAL_dc7073d0_4_k_cu_e9a432d0_250994cute7productE:
	.zero		1
	.type		_ZN40_INTERNAL_dc7073d0_4_k_cu_e9a432d0_250994cuda3std3__45__cpo3endE,@object
	.size		_ZN40_INTERNAL_dc7073d0_4_k_cu_e9a432d0_250994cuda3std3__45__cpo3endE,(_ZN40_INTERNAL_dc7073d0_4_k_cu_e9a432d0_250994cuda3std3__419piecewise_constructE - _ZN40_INTERNAL_dc7073d0_4_k_cu_e9a432d0_250994cuda3std3__45__cpo3endE)
_ZN40_INTERNAL_dc7073d0_4_k_cu_e9a432d0_250994cuda3std3__45__cpo3endE:
	.zero		1
	.type		_ZN40_INTERNAL_dc7073d0_4_k_cu_e9a432d0_250994cuda3std3__419piecewise_constructE,@object
	.size		_ZN40_INTERNAL_dc7073d0_4_k_cu_e9a432d0_250994cuda3std3__419piecewise_constructE,(_ZN40_INTERNAL_dc7073d0_4_k_cu_e9a432d0_250994cuda3std3__45__cpo4cendE - _ZN40_INTERNAL_dc7073d0_4_k_cu_e9a432d0_250994cuda3std3__419piecewise_constructE)
_ZN40_INTERNAL_dc7073d0_4_k_cu_e9a432d0_250994cuda3std3__419piecewise_constructE:
	.zero		1
	.type		_ZN40_INTERNAL_dc7073d0_4_k_cu_e9a432d0_250994cuda3std3__45__cpo4cendE,@object
	.size		_ZN40_INTERNAL_dc7073d0_4_k_cu_e9a432d0_250994cuda3std3__45__cpo4cendE,(_ZN40_INTERNAL_dc7073d0_4_k_cu_e9a432d0_250994cuda3std6ranges3__45__cpo4swapE - _ZN40_INTERNAL_dc7073d0_4_k_cu_e9a432d0_250994cuda3std3__45__cpo4cendE)
_ZN40_INTERNAL_dc7073d0_4_k_cu_e9a432d0_250994cuda3std3__45__cpo4cendE:
	.zero		1
	.type		_ZN40_INTERNAL_dc7073d0_4_k_cu_e9a432d0_250994cuda3std6ranges3__45__cpo4swapE,@object
	.size		_ZN40_INTERNAL_dc7073d0_4_k_cu_e9a432d0_250994cuda3std6ranges3__45__cpo4swapE,(.L_8 - _ZN40_INTERNAL_dc7073d0_4_k_cu_e9a432d0_250994cuda3std6ranges3__45__cpo4swapE)
_ZN40_INTERNAL_dc7073d0_4_k_cu_e9a432d0_250994cuda3std6ranges3__45__cpo4swapE:
	.zero		1
.L_8:


//--------------------- .nv.constant0._ZN7cutlass13device_kernelINS_4gemm6kernel13GemmUniversalIN4cute5tupleIJiiiiEEENS1_10collective13CollectiveMmaINS1_34MainloopSm90TmaGmmaWarpSpecializedILi7ENS5_IJNS4_1CILi1EEESB_SB_EEENS1_35KernelTmaWarpSpecializedCooperativeEEENS5_IJNSA_ILi128EEESF_NSA_ILi64EEEEEENS_6half_tENS5_IJlSB_lEEESI_NS5_IJSB_llEEENS4_8TiledMMAINS4_8MMA_AtomIJNS4_4SM904GMMA26MMA_64x128x16_F32F16F16_SSILNSO_5MajorE0ELSQ_1ELNSO_7ScaleInE1ELSR_1EEEEEENS4_6LayoutINS5_IJNSA_ILi2EEESB_SB_EEENS5_IJSB_NSA_ILi0EEESX_EEEEENS5_IJNS4_10UnderscoreES10_S10_EEEEENS4_13SM90_TMA_LOADENS4_14ComposedLayoutINS4_7SwizzleILi3ELi4ELi3EEENS4_18smem_ptr_flag_bitsILi16EEENSU_INS5_IJNSA_ILi8EEESG_EEENS5_IJSG_SB_EEEEEEEvNS4_8identityES13_NS14_IS16_S18_NSU_INS5_IJSG_S19_EEENS5_IJSB_SG_EEEEEEEvS1E_EENS_8epilogue10collective6detail29Sm90TmaWarpSpecializedAdapterINS1L_15DefaultEpilogueISI_SJ_SJ_NS1K_6thread17LinearCombinationISI_Li1EffLNS1P_9ScaleType4KindE0ELNS_15FloatRoundStyleE2ESI_EENS1_15EpilogueDefaultEEEEEvvEEEEvNT_6ParamsE --------------------------
	.section	.nv.constant0._ZN7cutlass13device_kernelINS_4gemm6kernel13GemmUniversalIN4cute5tupleIJiiiiEEENS1_10collective13CollectiveMmaINS1_34MainloopSm90TmaGmmaWarpSpecializedILi7ENS5_IJNS4_1CILi1EEESB_SB_EEENS1_35KernelTmaWarpSpecializedCooperativeEEENS5_IJNSA_ILi128EEESF_NSA_ILi64EEEEEENS_6half_tENS5_IJlSB_lEEESI_NS5_IJSB_llEEENS4_8TiledMMAINS4_8MMA_AtomIJNS4_4SM904GMMA26MMA_64x128x16_F32F16F16_SSILNSO_5MajorE0ELSQ_1ELNSO_7ScaleInE1ELSR_1EEEEEENS4_6LayoutINS5_IJNSA_ILi2EEESB_SB_EEENS5_IJSB_NSA_ILi0EEESX_EEEEENS5_IJNS4_10UnderscoreES10_S10_EEEEENS4_13SM90_TMA_LOADENS4_14ComposedLayoutINS4_7SwizzleILi3ELi4ELi3EEENS4_18smem_ptr_flag_bitsILi16EEENSU_INS5_IJNSA_ILi8EEESG_EEENS5_IJSG_SB_EEEEEEEvNS4_8identityES13_NS14_IS16_S18_NSU_INS5_IJSG_S19_EEENS5_IJSB_SG_EEEEEEEvS1E_EENS_8epilogue10collective6detail29Sm90TmaWarpSpecializedAdapterINS1L_15DefaultEpilogueISI_SJ_SJ_NS1K_6thread17LinearCombinationISI_Li1EffLNS1P_9ScaleType4KindE0ELNS_15FloatRoundStyleE2ESI_EENS1_15EpilogueDefaultEEEEEvvEEEEvNT_6ParamsE,"a",@progbits
	.sectionflags	@""
	.align	4
.nv.constant0._ZN7cutlass13device_kernelINS_4gemm6kernel13GemmUniversalIN4cute5tupleIJiiiiEEENS1_10collective13CollectiveMmaINS1_34MainloopSm90TmaGmmaWarpSpecializedILi7ENS5_IJNS4_1CILi1EEESB_SB_EEENS1_35KernelTmaWarpSpecializedCooperativeEEENS5_IJNSA_ILi128EEESF_NSA_ILi64EEEEEENS_6half_tENS5_IJlSB_lEEESI_NS5_IJSB_llEEENS4_8TiledMMAINS4_8MMA_AtomIJNS4_4SM904GMMA26MMA_64x128x16_F32F16F16_SSILNSO_5MajorE0ELSQ_1ELNSO_7ScaleInE1ELSR_1EEEEEENS4_6LayoutINS5_IJNSA_ILi2EEESB_SB_EEENS5_IJSB_NSA_ILi0EEESX_EEEEENS5_IJNS4_10UnderscoreES10_S10_EEEEENS4_13SM90_TMA_LOADENS4_14ComposedLayoutINS4_7SwizzleILi3ELi4ELi3EEENS4_18smem_ptr_flag_bitsILi16EEENSU_INS5_IJNSA_ILi8EEESG_EEENS5_IJSG_SB_EEEEEEEvNS4_8identityES13_NS14_IS16_S18_NSU_INS5_IJSG_S19_EEENS5_IJSB_SG_EEEEEEEvS1E_EENS_8epilogue10collective6detail29Sm90TmaWarpSpecializedAdapterINS1L_15DefaultEpilogueISI_SJ_SJ_NS1K_6thread17LinearCombinationISI_Li1EffLNS1P_9ScaleType4KindE0ELNS_15FloatRoundStyleE2ESI_EENS1_15EpilogueDefaultEEEEEvvEEEEvNT_6ParamsE:
	.zero		1664


//--------------------- SYMBOLS --------------------------

	.type		.nv.reservedSmem.offset0,@object
	.size		.nv.reservedSmem.offset0,0x4
	.type		__assertfail,@function
